//
// Generated by NVIDIA NVVM Compiler
//
// Compiler Build ID: CL-36424714
// Cuda compilation tools, release 13.0, V13.0.88
// Based on NVVM 20.0.0
//

.version 9.0
.target sm_100
.address_size 64

	// .globl	_Z13spmvCSRKernelPfPiS0_S_S_i

.visible .entry _Z13spmvCSRKernelPfPiS0_S_S_i(
	.param .u64 .ptr .align 1 _Z13spmvCSRKernelPfPiS0_S_S_i_param_0,
	.param .u64 .ptr .align 1 _Z13spmvCSRKernelPfPiS0_S_S_i_param_1,
	.param .u64 .ptr .align 1 _Z13spmvCSRKernelPfPiS0_S_S_i_param_2,
	.param .u64 .ptr .align 1 _Z13spmvCSRKernelPfPiS0_S_S_i_param_3,
	.param .u64 .ptr .align 1 _Z13spmvCSRKernelPfPiS0_S_S_i_param_4,
	.param .u32 _Z13spmvCSRKernelPfPiS0_S_S_i_param_5
)
{
	.reg .pred 	%p<11>;
	.reg .b32 	%r<65>;
	.reg .b32 	%f<114>;
	.reg .b64 	%rd<87>;

	ld.param.u64 	%rd6, [_Z13spmvCSRKernelPfPiS0_S_S_i_param_0];
	ld.param.u64 	%rd8, [_Z13spmvCSRKernelPfPiS0_S_S_i_param_1];
	ld.param.u64 	%rd7, [_Z13spmvCSRKernelPfPiS0_S_S_i_param_2];
	ld.param.u64 	%rd9, [_Z13spmvCSRKernelPfPiS0_S_S_i_param_3];
	ld.param.u64 	%rd10, [_Z13spmvCSRKernelPfPiS0_S_S_i_param_4];
	ld.param.u32 	%r23, [_Z13spmvCSRKernelPfPiS0_S_S_i_param_5];
	cvta.to.global.u64 	%rd1, %rd10;
	cvta.to.global.u64 	%rd2, %rd8;
	cvta.to.global.u64 	%rd3, %rd9;
	mov.u32 	%r24, %ntid.x;
	mov.u32 	%r25, %ctaid.x;
	mov.u32 	%r26, %tid.x;
	mad.lo.s32 	%r1, %r24, %r25, %r26;
	setp.ge.s32 	%p1, %r1, %r23;
	@%p1 bra 	$L__BB0_15;
	cvta.to.global.u64 	%rd11, %rd7;
	mul.wide.s32 	%rd12, %r1, 4;
	add.s64 	%rd13, %rd11, %rd12;
	ld.global.u32 	%r60, [%rd13];
	ld.global.u32 	%r3, [%rd13+4];
	setp.ge.s32 	%p2, %r60, %r3;
	mov.f32 	%f113, 0f00000000;
	@%p2 bra 	$L__BB0_14;
	sub.s32 	%r4, %r3, %r60;
	and.b32  	%r5, %r4, 15;
	sub.s32 	%r27, %r60, %r3;
	setp.gt.u32 	%p3, %r27, -16;
	mov.f32 	%f113, 0f00000000;
	@%p3 bra 	$L__BB0_5;
	and.b32  	%r28, %r4, -16;
	neg.s32 	%r58, %r28;
	add.s64 	%rd4, %rd3, 32;
	add.s64 	%rd5, %rd2, 32;
	mov.f32 	%f113, 0f00000000;
$L__BB0_4:
	.pragma "nounroll";
	mul.wide.s32 	%rd14, %r60, 4;
	add.s64 	%rd15, %rd4, %rd14;
	add.s64 	%rd16, %rd5, %rd14;
	ld.global.f32 	%f18, [%rd15+-32];
	ld.global.u32 	%r29, [%rd16+-32];
	mul.wide.s32 	%rd17, %r29, 4;
	add.s64 	%rd18, %rd1, %rd17;
	ld.global.f32 	%f19, [%rd18];
	fma.rn.f32 	%f20, %f18, %f19, %f113;
	ld.global.f32 	%f21, [%rd15+-28];
	ld.global.u32 	%r30, [%rd16+-28];
	mul.wide.s32 	%rd19, %r30, 4;
	add.s64 	%rd20, %rd1, %rd19;
	ld.global.f32 	%f22, [%rd20];
	fma.rn.f32 	%f23, %f21, %f22, %f20;
	ld.global.f32 	%f24, [%rd15+-24];
	ld.global.u32 	%r31, [%rd16+-24];
	mul.wide.s32 	%rd21, %r31, 4;
	add.s64 	%rd22, %rd1, %rd21;
	ld.global.f32 	%f25, [%rd22];
	fma.rn.f32 	%f26, %f24, %f25, %f23;
	ld.global.f32 	%f27, [%rd15+-20];
	ld.global.u32 	%r32, [%rd16+-20];
	mul.wide.s32 	%rd23, %r32, 4;
	add.s64 	%rd24, %rd1, %rd23;
	ld.global.f32 	%f28, [%rd24];
	fma.rn.f32 	%f29, %f27, %f28, %f26;
	ld.global.f32 	%f30, [%rd15+-16];
	ld.global.u32 	%r33, [%rd16+-16];
	mul.wide.s32 	%rd25, %r33, 4;
	add.s64 	%rd26, %rd1, %rd25;
	ld.global.f32 	%f31, [%rd26];
	fma.rn.f32 	%f32, %f30, %f31, %f29;
	ld.global.f32 	%f33, [%rd15+-12];
	ld.global.u32 	%r34, [%rd16+-12];
	mul.wide.s32 	%rd27, %r34, 4;
	add.s64 	%rd28, %rd1, %rd27;
	ld.global.f32 	%f34, [%rd28];
	fma.rn.f32 	%f35, %f33, %f34, %f32;
	ld.global.f32 	%f36, [%rd15+-8];
	ld.global.u32 	%r35, [%rd16+-8];
	mul.wide.s32 	%rd29, %r35, 4;
	add.s64 	%rd30, %rd1, %rd29;
	ld.global.f32 	%f37, [%rd30];
	fma.rn.f32 	%f38, %f36, %f37, %f35;
	ld.global.f32 	%f39, [%rd15+-4];
	ld.global.u32 	%r36, [%rd16+-4];
	mul.wide.s32 	%rd31, %r36, 4;
	add.s64 	%rd32, %rd1, %rd31;
	ld.global.f32 	%f40, [%rd32];
	fma.rn.f32 	%f41, %f39, %f40, %f38;
	ld.global.f32 	%f42, [%rd15];
	ld.global.u32 	%r37, [%rd16];
	mul.wide.s32 	%rd33, %r37, 4;
	add.s64 	%rd34, %rd1, %rd33;
	ld.global.f32 	%f43, [%rd34];
	fma.rn.f32 	%f44, %f42, %f43, %f41;
	ld.global.f32 	%f45, [%rd15+4];
	ld.global.u32 	%r38, [%rd16+4];
	mul.wide.s32 	%rd35, %r38, 4;
	add.s64 	%rd36, %rd1, %rd35;
	ld.global.f32 	%f46, [%rd36];
	fma.rn.f32 	%f47, %f45, %f46, %f44;
	ld.global.f32 	%f48, [%rd15+8];
	ld.global.u32 	%r39, [%rd16+8];
	mul.wide.s32 	%rd37, %r39, 4;
	add.s64 	%rd38, %rd1, %rd37;
	ld.global.f32 	%f49, [%rd38];
	fma.rn.f32 	%f50, %f48, %f49, %f47;
	ld.global.f32 	%f51, [%rd15+12];
	ld.global.u32 	%r40, [%rd16+12];
	mul.wide.s32 	%rd39, %r40, 4;
	add.s64 	%rd40, %rd1, %rd39;
	ld.global.f32 	%f52, [%rd40];
	fma.rn.f32 	%f53, %f51, %f52, %f50;
	ld.global.f32 	%f54, [%rd15+16];
	ld.global.u32 	%r41, [%rd16+16];
	mul.wide.s32 	%rd41, %r41, 4;
	add.s64 	%rd42, %rd1, %rd41;
	ld.global.f32 	%f55, [%rd42];
	fma.rn.f32 	%f56, %f54, %f55, %f53;
	ld.global.f32 	%f57, [%rd15+20];
	ld.global.u32 	%r42, [%rd16+20];
	mul.wide.s32 	%rd43, %r42, 4;
	add.s64 	%rd44, %rd1, %rd43;
	ld.global.f32 	%f58, [%rd44];
	fma.rn.f32 	%f59, %f57, %f58, %f56;
	ld.global.f32 	%f60, [%rd15+24];
	ld.global.u32 	%r43, [%rd16+24];
	mul.wide.s32 	%rd45, %r43, 4;
	add.s64 	%rd46, %rd1, %rd45;
	ld.global.f32 	%f61, [%rd46];
	fma.rn.f32 	%f62, %f60, %f61, %f59;
	ld.global.f32 	%f63, [%rd15+28];
	ld.global.u32 	%r44, [%rd16+28];
	mul.wide.s32 	%rd47, %r44, 4;
	add.s64 	%rd48, %rd1, %rd47;
	ld.global.f32 	%f64, [%rd48];
	fma.rn.f32 	%f113, %f63, %f64, %f62;
	add.s32 	%r60, %r60, 16;
	add.s32 	%r58, %r58, 16;
	setp.ne.s32 	%p4, %r58, 0;
	@%p4 bra 	$L__BB0_4;
$L__BB0_5:
	setp.eq.s32 	%p5, %r5, 0;
	@%p5 bra 	$L__BB0_14;
	and.b32  	%r12, %r4, 7;
	setp.lt.u32 	%p6, %r5, 8;
	@%p6 bra 	$L__BB0_8;
	mul.wide.s32 	%rd49, %r60, 4;
	add.s64 	%rd50, %rd3, %rd49;
	ld.global.f32 	%f66, [%rd50];
	add.s64 	%rd51, %rd2, %rd49;
	ld.global.u32 	%r45, [%rd51];
	mul.wide.s32 	%rd52, %r45, 4;
	add.s64 	%rd53, %rd1, %rd52;
	ld.global.f32 	%f67, [%rd53];
	fma.rn.f32 	%f68, %f66, %f67, %f113;
	ld.global.f32 	%f69, [%rd50+4];
	ld.global.u32 	%r46, [%rd51+4];
	mul.wide.s32 	%rd54, %r46, 4;
	add.s64 	%rd55, %rd1, %rd54;
	ld.global.f32 	%f70, [%rd55];
	fma.rn.f32 	%f71, %f69, %f70, %f68;
	ld.global.f32 	%f72, [%rd50+8];
	ld.global.u32 	%r47, [%rd51+8];
	mul.wide.s32 	%rd56, %r47, 4;
	add.s64 	%rd57, %rd1, %rd56;
	ld.global.f32 	%f73, [%rd57];
	fma.rn.f32 	%f74, %f72, %f73, %f71;
	ld.global.f32 	%f75, [%rd50+12];
	ld.global.u32 	%r48, [%rd51+12];
	mul.wide.s32 	%rd58, %r48, 4;
	add.s64 	%rd59, %rd1, %rd58;
	ld.global.f32 	%f76, [%rd59];
	fma.rn.f32 	%f77, %f75, %f76, %f74;
	ld.global.f32 	%f78, [%rd50+16];
	ld.global.u32 	%r49, [%rd51+16];
	mul.wide.s32 	%rd60, %r49, 4;
	add.s64 	%rd61, %rd1, %rd60;
	ld.global.f32 	%f79, [%rd61];
	fma.rn.f32 	%f80, %f78, %f79, %f77;
	ld.global.f32 	%f81, [%rd50+20];
	ld.global.u32 	%r50, [%rd51+20];
	mul.wide.s32 	%rd62, %r50, 4;
	add.s64 	%rd63, %rd1, %rd62;
	ld.global.f32 	%f82, [%rd63];
	fma.rn.f32 	%f83, %f81, %f82, %f80;
	ld.global.f32 	%f84, [%rd50+24];
	ld.global.u32 	%r51, [%rd51+24];
	mul.wide.s32 	%rd64, %r51, 4;
	add.s64 	%rd65, %rd1, %rd64;
	ld.global.f32 	%f85, [%rd65];
	fma.rn.f32 	%f86, %f84, %f85, %f83;
	ld.global.f32 	%f87, [%rd50+28];
	ld.global.u32 	%r52, [%rd51+28];
	mul.wide.s32 	%rd66, %r52, 4;
	add.s64 	%rd67, %rd1, %rd66;
	ld.global.f32 	%f88, [%rd67];
	fma.rn.f32 	%f113, %f87, %f88, %f86;
	add.s32 	%r60, %r60, 8;
$L__BB0_8:
	setp.eq.s32 	%p7, %r12, 0;
	@%p7 bra 	$L__BB0_14;
	and.b32  	%r15, %r4, 3;
	setp.lt.u32 	%p8, %r12, 4;
	@%p8 bra 	$L__BB0_11;
	mul.wide.s32 	%rd68, %r60, 4;
	add.s64 	%rd69, %rd3, %rd68;
	ld.global.f32 	%f90, [%rd69];
	add.s64 	%rd70, %rd2, %rd68;
	ld.global.u32 	%r53, [%rd70];
	mul.wide.s32 	%rd71, %r53, 4;
	add.s64 	%rd72, %rd1, %rd71;
	ld.global.f32 	%f91, [%rd72];
	fma.rn.f32 	%f92, %f90, %f91, %f113;
	ld.global.f32 	%f93, [%rd69+4];
	ld.global.u32 	%r54, [%rd70+4];
	mul.wide.s32 	%rd73, %r54, 4;
	add.s64 	%rd74, %rd1, %rd73;
	ld.global.f32 	%f94, [%rd74];
	fma.rn.f32 	%f95, %f93, %f94, %f92;
	ld.global.f32 	%f96, [%rd69+8];
	ld.global.u32 	%r55, [%rd70+8];
	mul.wide.s32 	%rd75, %r55, 4;
	add.s64 	%rd76, %rd1, %rd75;
	ld.global.f32 	%f97, [%rd76];
	fma.rn.f32 	%f98, %f96, %f97, %f95;
	ld.global.f32 	%f99, [%rd69+12];
	ld.global.u32 	%r56, [%rd70+12];
	mul.wide.s32 	%rd77, %r56, 4;
	add.s64 	%rd78, %rd1, %rd77;
	ld.global.f32 	%f100, [%rd78];
	fma.rn.f32 	%f113, %f99, %f100, %f98;
	add.s32 	%r60, %r60, 4;
$L__BB0_11:
	setp.eq.s32 	%p9, %r15, 0;
	@%p9 bra 	$L__BB0_14;
	neg.s32 	%r63, %r15;
$L__BB0_13:
	.pragma "nounroll";
	mul.wide.s32 	%rd79, %r60, 4;
	add.s64 	%rd80, %rd2, %rd79;
	add.s64 	%rd81, %rd3, %rd79;
	ld.global.f32 	%f101, [%rd81];
	ld.global.u32 	%r57, [%rd80];
	mul.wide.s32 	%rd82, %r57, 4;
	add.s64 	%rd83, %rd1, %rd82;
	ld.global.f32 	%f102, [%rd83];
	fma.rn.f32 	%f113, %f101, %f102, %f113;
	add.s32 	%r60, %r60, 1;
	add.s32 	%r63, %r63, 1;
	setp.ne.s32 	%p10, %r63, 0;
	@%p10 bra 	$L__BB0_13;
$L__BB0_14:
	cvta.to.global.u64 	%rd84, %rd6;
	add.s64 	%rd86, %rd84, %rd12;
	ld.global.f32 	%f103, [%rd86];
	add.f32 	%f104, %f113, %f103;
	st.global.f32 	[%rd86], %f104;
$L__BB0_15:
	ret;

}
	// .globl	_Z13spmvJDSKernelPfPiS0_S0_S0_S_S_i
.visible .entry _Z13spmvJDSKernelPfPiS0_S0_S0_S_S_i(
	.param .u64 .ptr .align 1 _Z13spmvJDSKernelPfPiS0_S0_S0_S_S_i_param_0,
	.param .u64 .ptr .align 1 _Z13spmvJDSKernelPfPiS0_S0_S0_S_S_i_param_1,
	.param .u64 .ptr .align 1 _Z13spmvJDSKernelPfPiS0_S0_S0_S_S_i_param_2,
	.param .u64 .ptr .align 1 _Z13spmvJDSKernelPfPiS0_S0_S0_S_S_i_param_3,
	.param .u64 .ptr .align 1 _Z13spmvJDSKernelPfPiS0_S0_S0_S_S_i_param_4,
	.param .u64 .ptr .align 1 _Z13spmvJDSKernelPfPiS0_S0_S0_S_S_i_param_5,
	.param .u64 .ptr .align 1 _Z13spmvJDSKernelPfPiS0_S0_S0_S_S_i_param_6,
	.param .u32 _Z13spmvJDSKernelPfPiS0_S0_S0_S_S_i_param_7
)
{
	.reg .pred 	%p<11>;
	.reg .b32 	%r<105>;
	.reg .b32 	%f<67>;
	.reg .b64 	%rd<106>;

	ld.param.u64 	%rd8, [_Z13spmvJDSKernelPfPiS0_S0_S0_S_S_i_param_0];
	ld.param.u64 	%rd11, [_Z13spmvJDSKernelPfPiS0_S0_S0_S_S_i_param_1];
	ld.param.u64 	%rd12, [_Z13spmvJDSKernelPfPiS0_S0_S0_S_S_i_param_2];
	ld.param.u64 	%rd9, [_Z13spmvJDSKernelPfPiS0_S0_S0_S_S_i_param_3];
	ld.param.u64 	%rd10, [_Z13spmvJDSKernelPfPiS0_S0_S0_S_S_i_param_4];
	ld.param.u64 	%rd13, [_Z13spmvJDSKernelPfPiS0_S0_S0_S_S_i_param_5];
	ld.param.u64 	%rd14, [_Z13spmvJDSKernelPfPiS0_S0_S0_S_S_i_param_6];
	ld.param.u32 	%r26, [_Z13spmvJDSKernelPfPiS0_S0_S0_S_S_i_param_7];
	cvta.to.global.u64 	%rd1, %rd14;
	cvta.to.global.u64 	%rd2, %rd12;
	cvta.to.global.u64 	%rd3, %rd13;
	cvta.to.global.u64 	%rd4, %rd11;
	mov.u32 	%r27, %ntid.x;
	mov.u32 	%r28, %ctaid.x;
	mov.u32 	%r29, %tid.x;
	mad.lo.s32 	%r1, %r27, %r28, %r29;
	setp.ge.s32 	%p1, %r1, %r26;
	@%p1 bra 	$L__BB1_15;
	cvta.to.global.u64 	%rd15, %rd10;
	mul.wide.s32 	%rd16, %r1, 4;
	add.s64 	%rd17, %rd15, %rd16;
	ld.global.u32 	%r2, [%rd17];
	setp.lt.s32 	%p2, %r2, 1;
	mov.f32 	%f66, 0f00000000;
	@%p2 bra 	$L__BB1_14;
	and.b32  	%r3, %r2, 7;
	setp.lt.u32 	%p3, %r2, 8;
	mov.b32 	%r99, 0;
	mov.u32 	%r104, %r99;
	@%p3 bra 	$L__BB1_5;
	and.b32  	%r99, %r2, 2147483640;
	neg.s32 	%r93, %r99;
	add.s64 	%rd105, %rd4, 16;
	mov.b32 	%r104, 0;
$L__BB1_4:
	.pragma "nounroll";
	ld.global.u32 	%r33, [%rd105+-16];
	add.s32 	%r34, %r33, %r1;
	mul.wide.s32 	%rd18, %r34, 4;
	add.s64 	%rd19, %rd3, %rd18;
	ld.global.f32 	%f4, [%rd19];
	add.s64 	%rd20, %rd2, %rd18;
	ld.global.u32 	%r35, [%rd20];
	mul.wide.s32 	%rd21, %r35, 4;
	add.s64 	%rd22, %rd1, %rd21;
	ld.global.f32 	%f5, [%rd22];
	cvt.rn.f32.s32 	%f6, %r104;
	fma.rn.f32 	%f7, %f4, %f5, %f6;
	cvt.rzi.s32.f32 	%r36, %f7;
	ld.global.u32 	%r37, [%rd105+-12];
	add.s32 	%r38, %r37, %r1;
	mul.wide.s32 	%rd23, %r38, 4;
	add.s64 	%rd24, %rd3, %rd23;
	ld.global.f32 	%f8, [%rd24];
	add.s64 	%rd25, %rd2, %rd23;
	ld.global.u32 	%r39, [%rd25];
	mul.wide.s32 	%rd26, %r39, 4;
	add.s64 	%rd27, %rd1, %rd26;
	ld.global.f32 	%f9, [%rd27];
	cvt.rn.f32.s32 	%f10, %r36;
	fma.rn.f32 	%f11, %f8, %f9, %f10;
	cvt.rzi.s32.f32 	%r40, %f11;
	ld.global.u32 	%r41, [%rd105+-8];
	add.s32 	%r42, %r41, %r1;
	mul.wide.s32 	%rd28, %r42, 4;
	add.s64 	%rd29, %rd3, %rd28;
	ld.global.f32 	%f12, [%rd29];
	add.s64 	%rd30, %rd2, %rd28;
	ld.global.u32 	%r43, [%rd30];
	mul.wide.s32 	%rd31, %r43, 4;
	add.s64 	%rd32, %rd1, %rd31;
	ld.global.f32 	%f13, [%rd32];
	cvt.rn.f32.s32 	%f14, %r40;
	fma.rn.f32 	%f15, %f12, %f13, %f14;
	cvt.rzi.s32.f32 	%r44, %f15;
	ld.global.u32 	%r45, [%rd105+-4];
	add.s32 	%r46, %r45, %r1;
	mul.wide.s32 	%rd33, %r46, 4;
	add.s64 	%rd34, %rd3, %rd33;
	ld.global.f32 	%f16, [%rd34];
	add.s64 	%rd35, %rd2, %rd33;
	ld.global.u32 	%r47, [%rd35];
	mul.wide.s32 	%rd36, %r47, 4;
	add.s64 	%rd37, %rd1, %rd36;
	ld.global.f32 	%f17, [%rd37];
	cvt.rn.f32.s32 	%f18, %r44;
	fma.rn.f32 	%f19, %f16, %f17, %f18;
	cvt.rzi.s32.f32 	%r48, %f19;
	ld.global.u32 	%r49, [%rd105];
	add.s32 	%r50, %r49, %r1;
	mul.wide.s32 	%rd38, %r50, 4;
	add.s64 	%rd39, %rd3, %rd38;
	ld.global.f32 	%f20, [%rd39];
	add.s64 	%rd40, %rd2, %rd38;
	ld.global.u32 	%r51, [%rd40];
	mul.wide.s32 	%rd41, %r51, 4;
	add.s64 	%rd42, %rd1, %rd41;
	ld.global.f32 	%f21, [%rd42];
	cvt.rn.f32.s32 	%f22, %r48;
	fma.rn.f32 	%f23, %f20, %f21, %f22;
	cvt.rzi.s32.f32 	%r52, %f23;
	ld.global.u32 	%r53, [%rd105+4];
	add.s32 	%r54, %r53, %r1;
	mul.wide.s32 	%rd43, %r54, 4;
	add.s64 	%rd44, %rd3, %rd43;
	ld.global.f32 	%f24, [%rd44];
	add.s64 	%rd45, %rd2, %rd43;
	ld.global.u32 	%r55, [%rd45];
	mul.wide.s32 	%rd46, %r55, 4;
	add.s64 	%rd47, %rd1, %rd46;
	ld.global.f32 	%f25, [%rd47];
	cvt.rn.f32.s32 	%f26, %r52;
	fma.rn.f32 	%f27, %f24, %f25, %f26;
	cvt.rzi.s32.f32 	%r56, %f27;
	ld.global.u32 	%r57, [%rd105+8];
	add.s32 	%r58, %r57, %r1;
	mul.wide.s32 	%rd48, %r58, 4;
	add.s64 	%rd49, %rd3, %rd48;
	ld.global.f32 	%f28, [%rd49];
	add.s64 	%rd50, %rd2, %rd48;
	ld.global.u32 	%r59, [%rd50];
	mul.wide.s32 	%rd51, %r59, 4;
	add.s64 	%rd52, %rd1, %rd51;
	ld.global.f32 	%f29, [%rd52];
	cvt.rn.f32.s32 	%f30, %r56;
	fma.rn.f32 	%f31, %f28, %f29, %f30;
	cvt.rzi.s32.f32 	%r60, %f31;
	ld.global.u32 	%r61, [%rd105+12];
	add.s32 	%r62, %r61, %r1;
	mul.wide.s32 	%rd53, %r62, 4;
	add.s64 	%rd54, %rd3, %rd53;
	ld.global.f32 	%f32, [%rd54];
	add.s64 	%rd55, %rd2, %rd53;
	ld.global.u32 	%r63, [%rd55];
	mul.wide.s32 	%rd56, %r63, 4;
	add.s64 	%rd57, %rd1, %rd56;
	ld.global.f32 	%f33, [%rd57];
	cvt.rn.f32.s32 	%f34, %r60;
	fma.rn.f32 	%f35, %f32, %f33, %f34;
	cvt.rzi.s32.f32 	%r104, %f35;
	add.s32 	%r93, %r93, 8;
	add.s64 	%rd105, %rd105, 32;
	setp.ne.s32 	%p4, %r93, 0;
	@%p4 bra 	$L__BB1_4;
$L__BB1_5:
	setp.eq.s32 	%p5, %r3, 0;
	@%p5 bra 	$L__BB1_13;
	and.b32  	%r13, %r2, 3;
	setp.lt.u32 	%p6, %r3, 4;
	@%p6 bra 	$L__BB1_8;
	mul.wide.u32 	%rd58, %r99, 4;
	add.s64 	%rd59, %rd4, %rd58;
	ld.global.u32 	%r65, [%rd59];
	add.s32 	%r66, %r65, %r1;
	mul.wide.s32 	%rd60, %r66, 4;
	add.s64 	%rd61, %rd3, %rd60;
	ld.global.f32 	%f36, [%rd61];
	add.s64 	%rd62, %rd2, %rd60;
	ld.global.u32 	%r67, [%rd62];
	mul.wide.s32 	%rd63, %r67, 4;
	add.s64 	%rd64, %rd1, %rd63;
	ld.global.f32 	%f37, [%rd64];
	cvt.rn.f32.s32 	%f38, %r104;
	fma.rn.f32 	%f39, %f36, %f37, %f38;
	cvt.rzi.s32.f32 	%r68, %f39;
	ld.global.u32 	%r69, [%rd59+4];
	add.s32 	%r70, %r69, %r1;
	mul.wide.s32 	%rd65, %r70, 4;
	add.s64 	%rd66, %rd3, %rd65;
	ld.global.f32 	%f40, [%rd66];
	add.s64 	%rd67, %rd2, %rd65;
	ld.global.u32 	%r71, [%rd67];
	mul.wide.s32 	%rd68, %r71, 4;
	add.s64 	%rd69, %rd1, %rd68;
	ld.global.f32 	%f41, [%rd69];
	cvt.rn.f32.s32 	%f42, %r68;
	fma.rn.f32 	%f43, %f40, %f41, %f42;
	cvt.rzi.s32.f32 	%r72, %f43;
	ld.global.u32 	%r73, [%rd59+8];
	add.s32 	%r74, %r73, %r1;
	mul.wide.s32 	%rd70, %r74, 4;
	add.s64 	%rd71, %rd3, %rd70;
	ld.global.f32 	%f44, [%rd71];
	add.s64 	%rd72, %rd2, %rd70;
	ld.global.u32 	%r75, [%rd72];
	mul.wide.s32 	%rd73, %r75, 4;
	add.s64 	%rd74, %rd1, %rd73;
	ld.global.f32 	%f45, [%rd74];
	cvt.rn.f32.s32 	%f46, %r72;
	fma.rn.f32 	%f47, %f44, %f45, %f46;
	cvt.rzi.s32.f32 	%r76, %f47;
	ld.global.u32 	%r77, [%rd59+12];
	add.s32 	%r78, %r77, %r1;
	mul.wide.s32 	%rd75, %r78, 4;
	add.s64 	%rd76, %rd3, %rd75;
	ld.global.f32 	%f48, [%rd76];
	add.s64 	%rd77, %rd2, %rd75;
	ld.global.u32 	%r79, [%rd77];
	mul.wide.s32 	%rd78, %r79, 4;
	add.s64 	%rd79, %rd1, %rd78;
	ld.global.f32 	%f49, [%rd79];
	cvt.rn.f32.s32 	%f50, %r76;
	fma.rn.f32 	%f51, %f48, %f49, %f50;
	cvt.rzi.s32.f32 	%r104, %f51;
	add.s32 	%r99, %r99, 4;
$L__BB1_8:
	setp.eq.s32 	%p7, %r13, 0;
	@%p7 bra 	$L__BB1_13;
	setp.eq.s32 	%p8, %r13, 1;
	@%p8 bra 	$L__BB1_11;
	mul.wide.u32 	%rd80, %r99, 4;
	add.s64 	%rd81, %rd4, %rd80;
	ld.global.u32 	%r81, [%rd81];
	add.s32 	%r82, %r81, %r1;
	mul.wide.s32 	%rd82, %r82, 4;
	add.s64 	%rd83, %rd3, %rd82;
	ld.global.f32 	%f52, [%rd83];
	add.s64 	%rd84, %rd2, %rd82;
	ld.global.u32 	%r83, [%rd84];
	mul.wide.s32 	%rd85, %r83, 4;
	add.s64 	%rd86, %rd1, %rd85;
	ld.global.f32 	%f53, [%rd86];
	cvt.rn.f32.s32 	%f54, %r104;
	fma.rn.f32 	%f55, %f52, %f53, %f54;
	cvt.rzi.s32.f32 	%r84, %f55;
	ld.global.u32 	%r85, [%rd81+4];
	add.s32 	%r86, %r85, %r1;
	mul.wide.s32 	%rd87, %r86, 4;
	add.s64 	%rd88, %rd3, %rd87;
	ld.global.f32 	%f56, [%rd88];
	add.s64 	%rd89, %rd2, %rd87;
	ld.global.u32 	%r87, [%rd89];
	mul.wide.s32 	%rd90, %r87, 4;
	add.s64 	%rd91, %rd1, %rd90;
	ld.global.f32 	%f57, [%rd91];
	cvt.rn.f32.s32 	%f58, %r84;
	fma.rn.f32 	%f59, %f56, %f57, %f58;
	cvt.rzi.s32.f32 	%r104, %f59;
	add.s32 	%r99, %r99, 2;
$L__BB1_11:
	and.b32  	%r88, %r2, 1;
	setp.eq.b32 	%p9, %r88, 1;
	not.pred 	%p10, %p9;
	@%p10 bra 	$L__BB1_13;
	mul.wide.u32 	%rd92, %r99, 4;
	add.s64 	%rd93, %rd4, %rd92;
	ld.global.u32 	%r89, [%rd93];
	add.s32 	%r90, %r89, %r1;
	mul.wide.s32 	%rd94, %r90, 4;
	add.s64 	%rd95, %rd3, %rd94;
	ld.global.f32 	%f60, [%rd95];
	add.s64 	%rd96, %rd2, %rd94;
	ld.global.u32 	%r91, [%rd96];
	mul.wide.s32 	%rd97, %r91, 4;
	add.s64 	%rd98, %rd1, %rd97;
	ld.global.f32 	%f61, [%rd98];
	cvt.rn.f32.s32 	%f62, %r104;
	fma.rn.f32 	%f63, %f60, %f61, %f62;
	cvt.rzi.s32.f32 	%r104, %f63;
$L__BB1_13:
	cvt.rn.f32.s32 	%f66, %r104;
$L__BB1_14:
	cvta.to.global.u64 	%rd99, %rd9;
	add.s64 	%rd101, %rd99, %rd16;
	ld.global.u32 	%r92, [%rd101];
	cvta.to.global.u64 	%rd102, %rd8;
	mul.wide.s32 	%rd103, %r92, 4;
	add.s64 	%rd104, %rd102, %rd103;
	ld.global.f32 	%f64, [%rd104];
	add.f32 	%f65, %f66, %f64;
	st.global.f32 	[%rd104], %f65;
$L__BB1_15:
	ret;

}


// ===== COMPILED SASS (sm_100) =====

	.target	sm_100

	.elftype	@"ET_EXEC"


//--------------------- .note.nv.tkinfo           --------------------------
	.section	.note.nv.tkinfo,"",@"SHT_NOTE"
	.sectionflags	@"SHF_NOTE_NV_TKINFO"
	.tkinfo
        /*0018*/ 	.word	0x00000002
        /*0030*/ 	.string	""
        /*0030*/ 	.string	"ptxas"
        /*0030*/ 	.string	"Cuda compilation tools, release 13.0, V13.0.88"
        /*0030*/ 	.string	"Build cuda_13.0.r13.0/compiler.36424714_0"
        /*0030*/ 	.string	"-arch sm_100 -m 64 "



//--------------------- .note.nv.cuinfo           --------------------------
	.section	.note.nv.cuinfo,"",@"SHT_NOTE"
	.sectionflags	@"SHF_NOTE_NV_CUINFO"
        /*0018*/ 	.short	0x0002
        /*001a*/ 	.short	0x0064
        /*001c*/ 	.short	0x0082
	.zero		2


//--------------------- .nv.info                  --------------------------
	.section	.nv.info,"",@"SHT_CUDA_INFO"
	.align	4


	//----- nvinfo : EIATTR_REGCOUNT
	.align		4
        /*0000*/ 	.byte	0x04, 0x2f
        /*0002*/ 	.short	(.L_1 - .L_0)
	.align		4
.L_0:
        /*0004*/ 	.word	index@(_Z13spmvCSRKernelPfPiS0_S_S_i)
        /*0008*/ 	.word	0x00000020


	//----- nvinfo : EIATTR_FRAME_SIZE
	.align		4
.L_1:
        /*000c*/ 	.byte	0x04, 0x11
        /*000e*/ 	.short	(.L_3 - .L_2)
	.align		4
.L_2:
        /*0010*/ 	.word	index@(_Z13spmvCSRKernelPfPiS0_S_S_i)
        /*0014*/ 	.word	0x00000000


	//----- nvinfo : EIATTR_REGCOUNT
	.align		4
.L_3:
        /*0018*/ 	.byte	0x04, 0x2f
        /*001a*/ 	.short	(.L_5 - .L_4)
	.align		4
.L_4:
        /*001c*/ 	.word	index@(_Z13spmvJDSKernelPfPiS0_S0_S0_S_S_i)
        /*0020*/ 	.word	0x00000020


	//----- nvinfo : EIATTR_FRAME_SIZE
	.align		4
.L_5:
        /*0024*/ 	.byte	0x04, 0x11
        /*0026*/ 	.short	(.L_7 - .L_6)
	.align		4
.L_6:
        /*0028*/ 	.word	index@(_Z13spmvJDSKernelPfPiS0_S0_S0_S_S_i)
        /*002c*/ 	.word	0x00000000


	//----- nvinfo : EIATTR_MIN_STACK_SIZE
	.align		4
.L_7:
        /*0030*/ 	.byte	0x04, 0x12
        /*0032*/ 	.short	(.L_9 - .L_8)
	.align		4
.L_8:
        /*0034*/ 	.word	index@(_Z13spmvJDSKernelPfPiS0_S0_S0_S_S_i)
        /*0038*/ 	.word	0x00000000


	//----- nvinfo : EIATTR_MIN_STACK_SIZE
	.align		4
.L_9:
        /*003c*/ 	.byte	0x04, 0x12
        /*003e*/ 	.short	(.L_11 - .L_10)
	.align		4
.L_10:
        /*0040*/ 	.word	index@(_Z13spmvCSRKernelPfPiS0_S_S_i)
        /*0044*/ 	.word	0x00000000
.L_11:


//--------------------- .nv.compat                --------------------------
	.section	.nv.compat,"",@"SHT_CUDA_COMPAT_INFO"
	.align	4
        /*0000*/ 	.byte	0x02, 0x09, 0x00, 0x00, 0x02, 0x02, 0x01, 0x00, 0x02, 0x05, 0x05, 0x00, 0x03, 0x07, 0x01, 0x01
        /*0010*/ 	.byte	0x02, 0x03, 0x00, 0x00, 0x02, 0x06, 0x01, 0x00, 0x04, 0x0b, 0x08, 0x00, 0x09, 0x00, 0x00, 0x00
        /*0020*/ 	.byte	0x00, 0x00, 0x00, 0x00


//--------------------- .nv.info._Z13spmvJDSKernelPfPiS0_S0_S0_S_S_i --------------------------
	.section	.nv.info._Z13spmvJDSKernelPfPiS0_S0_S0_S_S_i,"",@"SHT_CUDA_INFO"
	.sectionflags	@""
	.align	4


	//----- nvinfo : EIATTR_CUDA_API_VERSION
	.align		4
        /*0000*/ 	.byte	0x04, 0x37
        /*0002*/ 	.short	(.L_13 - .L_12)
.L_12:
        /*0004*/ 	.word	0x00000082


	//----- nvinfo : EIATTR_KPARAM_INFO
	.align		4
.L_13:
        /*0008*/ 	.byte	0x04, 0x17
        /*000a*/ 	.short	(.L_15 - .L_14)
.L_14:
        /*000c*/ 	.word	0x00000000
        /*0010*/ 	.short	0x0007
        /*0012*/ 	.short	0x0038
        /*0014*/ 	.byte	0x00, 0xf0, 0x11, 0x00


	//----- nvinfo : EIATTR_KPARAM_INFO
	.align		4
.L_15:
        /*0018*/ 	.byte	0x04, 0x17
        /*001a*/ 	.short	(.L_17 - .L_16)
.L_16:
        /*001c*/ 	.word	0x00000000
        /*0020*/ 	.short	0x0006
        /*0022*/ 	.short	0x0030
        /*0024*/ 	.byte	0x00, 0xf5, 0x21, 0x00


	//----- nvinfo : EIATTR_KPARAM_INFO
	.align		4
.L_17:
        /*0028*/ 	.byte	0x04, 0x17
        /*002a*/ 	.short	(.L_19 - .L_18)
.L_18:
        /*002c*/ 	.word	0x00000000
        /*0030*/ 	.short	0x0005
        /*0032*/ 	.short	0x0028
        /*0034*/ 	.byte	0x00, 0xf5, 0x21, 0x00


	//----- nvinfo : EIATTR_KPARAM_INFO
	.align		4
.L_19:
        /*0038*/ 	.byte	0x04, 0x17
        /*003a*/ 	.short	(.L_21 - .L_20)
.L_20:
        /*003c*/ 	.word	0x00000000
        /*0040*/ 	.short	0x0004
        /*0042*/ 	.short	0x0020
        /*0044*/ 	.byte	0x00, 0xf5, 0x21, 0x00


	//----- nvinfo : EIATTR_KPARAM_INFO
	.align		4
.L_21:
        /*0048*/ 	.byte	0x04, 0x17
        /*004a*/ 	.short	(.L_23 - .L_22)
.L_22:
        /*004c*/ 	.word	0x00000000
        /*0050*/ 	.short	0x0003
        /*0052*/ 	.short	0x0018
        /*0054*/ 	.byte	0x00, 0xf5, 0x21, 0x00


	//----- nvinfo : EIATTR_KPARAM_INFO
	.align		4
.L_23:
        /*0058*/ 	.byte	0x04, 0x17
        /*005a*/ 	.short	(.L_25 - .L_24)
.L_24:
        /*005c*/ 	.word	0x00000000
        /*0060*/ 	.short	0x0002
        /*0062*/ 	.short	0x0010
        /*0064*/ 	.byte	0x00, 0xf5, 0x21, 0x00


	//----- nvinfo : EIATTR_KPARAM_INFO
	.align		4
.L_25:
        /*0068*/ 	.byte	0x04, 0x17
        /*006a*/ 	.short	(.L_27 - .L_26)
.L_26:
        /*006c*/ 	.word	0x00000000
        /*0070*/ 	.short	0x0001
        /*0072*/ 	.short	0x0008
        /*0074*/ 	.byte	0x00, 0xf5, 0x21, 0x00


	//----- nvinfo : EIATTR_KPARAM_INFO
	.align		4
.L_27:
        /*0078*/ 	.byte	0x04, 0x17
        /*007a*/ 	.short	(.L_29 - .L_28)
.L_28:
        /*007c*/ 	.word	0x00000000
        /*0080*/ 	.short	0x0000
        /*0082*/ 	.short	0x0000
        /*0084*/ 	.byte	0x00, 0xf5, 0x21, 0x00


	//----- nvinfo : EIATTR_SPARSE_MMA_MASK
	.align		4
.L_29:
        /*0088*/ 	.byte	0x03, 0x50
        /*008a*/ 	.short	0x0000


	//----- nvinfo : EIATTR_MAXREG_COUNT
	.align		4
        /*008c*/ 	.byte	0x03, 0x1b
        /*008e*/ 	.short	0x00ff


	//----- nvinfo : EIATTR_MERCURY_ISA_VERSION
	.align		4
        /*0090*/ 	.byte	0x03, 0x5f
        /*0092*/ 	.short	0x0101


	//----- nvinfo : EIATTR_VRC_CTA_INIT_COUNT
	.align		4
        /*0094*/ 	.byte	0x02, 0x4a
	.zero		1
	.zero		1


	//----- nvinfo : EIATTR_EXIT_INSTR_OFFSETS
	.align		4
        /*0098*/ 	.byte	0x04, 0x1c
        /*009a*/ 	.short	(.L_31 - .L_30)


	//   ....[0]....
.L_30:
        /*009c*/ 	.word	0x00000070


	//   ....[1]....
        /*00a0*/ 	.word	0x00000f90


	//----- nvinfo : EIATTR_CRS_STACK_SIZE
	.align		4
.L_31:
        /*00a4*/ 	.byte	0x04, 0x1e
        /*00a6*/ 	.short	(.L_33 - .L_32)
.L_32:
        /*00a8*/ 	.word	0x00000000


	//----- nvinfo : EIATTR_CBANK_PARAM_SIZE
	.align		4
.L_33:
        /*00ac*/ 	.byte	0x03, 0x19
        /*00ae*/ 	.short	0x003c


	//----- nvinfo : EIATTR_PARAM_CBANK
	.align		4
        /*00b0*/ 	.byte	0x04, 0x0a
        /*00b2*/ 	.short	(.L_35 - .L_34)
	.align		4
.L_34:
        /*00b4*/ 	.word	index@(.nv.constant0._Z13spmvJDSKernelPfPiS0_S0_S0_S_S_i)
        /*00b8*/ 	.short	0x0380
        /*00ba*/ 	.short	0x003c


	//----- nvinfo : EIATTR_SW_WAR
	.align		4
.L_35:
        /*00bc*/ 	.byte	0x04, 0x36
        /*00be*/ 	.short	(.L_37 - .L_36)
.L_36:
        /*00c0*/ 	.word	0x00000008
.L_37:


//--------------------- .nv.info._Z13spmvCSRKernelPfPiS0_S_S_i --------------------------
	.section	.nv.info._Z13spmvCSRKernelPfPiS0_S_S_i,"",@"SHT_CUDA_INFO"
	.sectionflags	@""
	.align	4


	//----- nvinfo : EIATTR_CUDA_API_VERSION
	.align		4
        /*0000*/ 	.byte	0x04, 0x37
        /*0002*/ 	.short	(.L_39 - .L_38)
.L_38:
        /*0004*/ 	.word	0x00000082


	//----- nvinfo : EIATTR_KPARAM_INFO
	.align		4
.L_39:
        /*0008*/ 	.byte	0x04, 0x17
        /*000a*/ 	.short	(.L_41 - .L_40)
.L_40:
        /*000c*/ 	.word	0x00000000
        /*0010*/ 	.short	0x0005
        /*0012*/ 	.short	0x0028
        /*0014*/ 	.byte	0x00, 0xf0, 0x11, 0x00


	//----- nvinfo : EIATTR_KPARAM_INFO
	.align		4
.L_41:
        /*0018*/ 	.byte	0x04, 0x17
        /*001a*/ 	.short	(.L_43 - .L_42)
.L_42:
        /*001c*/ 	.word	0x00000000
        /*0020*/ 	.short	0x0004
        /*0022*/ 	.short	0x0020
        /*0024*/ 	.byte	0x00, 0xf5, 0x21, 0x00


	//----- nvinfo : EIATTR_KPARAM_INFO
	.align		4
.L_43:
        /*0028*/ 	.byte	0x04, 0x17
        /*002a*/ 	.short	(.L_45 - .L_44)
.L_44:
        /*002c*/ 	.word	0x00000000
        /*0030*/ 	.short	0x0003
        /*0032*/ 	.short	0x0018
        /*0034*/ 	.byte	0x00, 0xf5, 0x21, 0x00


	//----- nvinfo : EIATTR_KPARAM_INFO
	.align		4
.L_45:
        /*0038*/ 	.byte	0x04, 0x17
        /*003a*/ 	.short	(.L_47 - .L_46)
.L_46:
        /*003c*/ 	.word	0x00000000
        /*0040*/ 	.short	0x0002
        /*0042*/ 	.short	0x0010
        /*0044*/ 	.byte	0x00, 0xf5, 0x21, 0x00


	//----- nvinfo : EIATTR_KPARAM_INFO
	.align		4
.L_47:
        /*0048*/ 	.byte	0x04, 0x17
        /*004a*/ 	.short	(.L_49 - .L_48)
.L_48:
        /*004c*/ 	.word	0x00000000
        /*0050*/ 	.short	0x0001
        /*0052*/ 	.short	0x0008
        /*0054*/ 	.byte	0x00, 0xf5, 0x21, 0x00


	//----- nvinfo : EIATTR_KPARAM_INFO
	.align		4
.L_49:
        /*0058*/ 	.byte	0x04, 0x17
        /*005a*/ 	.short	(.L_51 - .L_50)
.L_50:
        /*005c*/ 	.word	0x00000000
        /*0060*/ 	.short	0x0000
        /*0062*/ 	.short	0x0000
        /*0064*/ 	.byte	0x00, 0xf5, 0x21, 0x00


	//----- nvinfo : EIATTR_SPARSE_MMA_MASK
	.align		4
.L_51:
        /*0068*/ 	.byte	0x03, 0x50
        /*006a*/ 	.short	0x0000


	//----- nvinfo : EIATTR_MAXREG_COUNT
	.align		4
        /*006c*/ 	.byte	0x03, 0x1b
        /*006e*/ 	.short	0x00ff


	//----- nvinfo : EIATTR_MERCURY_ISA_VERSION
	.align		4
        /*0070*/ 	.byte	0x03, 0x5f
        /*0072*/ 	.short	0x0101


	//----- nvinfo : EIATTR_VRC_CTA_INIT_COUNT
	.align		4
        /*0074*/ 	.byte	0x02, 0x4a
	.zero		1
	.zero		1


	//----- nvinfo : EIATTR_EXIT_INSTR_OFFSETS
	.align		4
        /*0078*/ 	.byte	0x04, 0x1c
        /*007a*/ 	.short	(.L_53 - .L_52)


	//   ....[0]....
.L_52:
        /*007c*/ 	.word	0x00000070


	//   ....[1]....
        /*0080*/ 	.word	0x00000e70


	//----- nvinfo : EIATTR_CRS_STACK_SIZE
	.align		4
.L_53:
        /*0084*/ 	.byte	0x04, 0x1e
        /*0086*/ 	.short	(.L_55 - .L_54)
.L_54:
        /*0088*/ 	.word	0x00000000


	//----- nvinfo : EIATTR_CBANK_PARAM_SIZE
	.align		4
.L_55:
        /*008c*/ 	.byte	0x03, 0x19
        /*008e*/ 	.short	0x002c


	//----- nvinfo : EIATTR_PARAM_CBANK
	.align		4
        /*0090*/ 	.byte	0x04, 0x0a
        /*0092*/ 	.short	(.L_57 - .L_56)
	.align		4
.L_56:
        /*0094*/ 	.word	index@(.nv.constant0._Z13spmvCSRKernelPfPiS0_S_S_i)
        /*0098*/ 	.short	0x0380
        /*009a*/ 	.short	0x002c


	//----- nvinfo : EIATTR_SW_WAR
	.align		4
.L_57:
        /*009c*/ 	.byte	0x04, 0x36
        /*009e*/ 	.short	(.L_59 - .L_58)
.L_58:
        /*00a0*/ 	.word	0x00000008
.L_59:


//--------------------- .nv.callgraph             --------------------------
	.section	.nv.callgraph,"",@"SHT_CUDA_CALLGRAPH"
	.align	4
	.sectionentsize	8
	.align		4
        /*0000*/ 	.word	0x00000000
	.align		4
        /*0004*/ 	.word	0xffffffff
	.align		4
        /*0008*/ 	.word	0x00000000
	.align		4
        /*000c*/ 	.word	0xfffffffe
	.align		4
        /*0010*/ 	.word	0x00000000
	.align		4
        /*0014*/ 	.word	0xfffffffd
	.align		4
        /*0018*/ 	.word	0x00000000
	.align		4
        /*001c*/ 	.word	0xfffffffc


//--------------------- .text._Z13spmvJDSKernelPfPiS0_S0_S0_S_S_i --------------------------
	.section	.text._Z13spmvJDSKernelPfPiS0_S0_S0_S_S_i,"ax",@progbits
	.align	128
        .global         _Z13spmvJDSKernelPfPiS0_S0_S0_S_S_i
        .type           _Z13spmvJDSKernelPfPiS0_S0_S0_S_S_i,@function
        .size           _Z13spmvJDSKernelPfPiS0_S0_S0_S_S_i,(.L_x_23 - _Z13spmvJDSKernelPfPiS0_S0_S0_S_S_i)
        .other          _Z13spmvJDSKernelPfPiS0_S0_S0_S_S_i,@"STO_CUDA_ENTRY STV_DEFAULT"
_Z13spmvJDSKernelPfPiS0_S0_S0_S_S_i:
.text._Z13spmvJDSKernelPfPiS0_S0_S0_S_S_i:
[----:B------:R-:W-:Y:S01]  /*0000*/  LDC R1, c[0x0][0x37c] ;  /* 0x0000df00ff017b82 */ /* 0x000fe20000000800 */
[----:B------:R-:W0:Y:S01]  /*0010*/  S2R R0, SR_CTAID.X ;  /* 0x0000000000007919 */ /* 0x000e220000002500 */
[----:B------:R-:W0:Y:S01]  /*0020*/  LDCU UR4, c[0x0][0x360] ;  /* 0x00006c00ff0477ac */ /* 0x000e220008000800 */
[----:B------:R-:W0:Y:S01]  /*0030*/  S2R R3, SR_TID.X ;  /* 0x0000000000037919 */ /* 0x000e220000002100 */
[----:B------:R-:W1:Y:S01]  /*0040*/  LDCU UR5, c[0x0][0x3b8] ;  /* 0x00007700ff0577ac */ /* 0x000e620008000800 */
[----:B0-----:R-:W-:-:S05]  /*0050*/  IMAD R0, R0, UR4, R3 ;  /* 0x0000000400007c24 */ /* 0x001fca000f8e0203 */
[----:B-1----:R-:W-:-:S13]  /*0060*/  ISETP.GE.AND P0, PT, R0, UR5, PT ;  /* 0x0000000500007c0c */ /* 0x002fda000bf06270 */
[----:B------:R-:W-:Y:S05]  /*0070*/  @P0 EXIT ;  /* 0x000000000000094d */ /* 0x000fea0003800000 */
[----:B------:R-:W0:Y:S01]  /*0080*/  LDC.64 R2, c[0x0][0x3a0] ;  /* 0x0000e800ff027b82 */ /* 0x000e220000000a00 */
[----:B------:R-:W1:Y:S01]  /*0090*/  LDCU.64 UR6, c[0x0][0x358] ;  /* 0x00006b00ff0677ac */ /* 0x000e620008000a00 */
[----:B0-----:R-:W-:-:S06]  /*00a0*/  IMAD.WIDE R2, R0, 0x4, R2 ;  /* 0x0000000400027825 */ /* 0x001fcc00078e0202 */
[----:B-1----:R-:W2:Y:S01]  /*00b0*/  LDG.E R2, desc[UR6][R2.64] ;  /* 0x0000000602027981 */ /* 0x002ea2000c1e1900 */
[----:B------:R-:W-:Y:S01]  /*00c0*/  BSSY.RECONVERGENT B0, `(.L_x_0) ;  /* 0x00000e4000007945 */ /* 0x000fe20003800200 */
[----:B------:R-:W-:Y:S01]  /*00d0*/  HFMA2 R20, -RZ, RZ, 0, 0 ;  /* 0x00000000ff147431 */ /* 0x000fe200000001ff */
[----:B--2---:R-:W-:-:S13]  /*00e0*/  ISETP.GE.AND P0, PT, R2, 0x1, PT ;  /* 0x000000010200780c */ /* 0x004fda0003f06270 */
[----:B------:R-:W-:Y:S05]  /*00f0*/  @!P0 BRA `(.L_x_1) ;  /* 0x0000000c00808947 */ /* 0x000fea0003800000 */
[C---:B------:R-:W-:Y:S01]  /*0100*/  ISETP.GE.U32.AND P1, PT, R2.reuse, 0x8, PT ;  /* 0x000000080200780c */ /* 0x040fe20003f26070 */
[----:B------:R-:W-:Y:S01]  /*0110*/  BSSY.RECONVERGENT B1, `(.L_x_2) ;  /* 0x000006e000017945 */ /* 0x000fe20003800200 */
[----:B------:R-:W-:Y:S02]  /*0120*/  LOP3.LUT R3, R2, 0x7, RZ, 0xc0, !PT ;  /* 0x0000000702037812 */ /* 0x000fe400078ec0ff */
[----:B------:R-:W-:Y:S02]  /*0130*/  MOV R4, RZ ;  /* 0x000000ff00047202 */ /* 0x000fe40000000f00 */
[----:B------:R-:W-:Y:S02]  /*0140*/  ISETP.NE.AND P0, PT, R3, RZ, PT ;  /* 0x000000ff0300720c */ /* 0x000fe40003f05270 */
[----:B------:R-:W-:-:S05]  /*0150*/  MOV R20, RZ ;  /* 0x000000ff00147202 */ /* 0x000fca0000000f00 */
[----:B------:R-:W-:Y:S06]  /*0160*/  @!P1 BRA `(.L_x_3) ;  /* 0x0000000400a09947 */ /* 0x000fec0003800000 */
[----:B------:R-:W0:Y:S01]  /*0170*/  LDCU.64 UR4, c[0x0][0x388] ;  /* 0x00007100ff0477ac */ /* 0x000e220008000a00 */
[----:B------:R-:W-:Y:S02]  /*0180*/  LOP3.LUT R4, R2, 0x7ffffff8, RZ, 0xc0, !PT ;  /* 0x7ffffff802047812 */ /* 0x000fe400078ec0ff */
[----:B------:R-:W-:Y:S02]  /*0190*/  MOV R20, RZ ;  /* 0x000000ff00147202 */ /* 0x000fe40000000f00 */
[----:B------:R-:W-:Y:S01]  /*01a0*/  IADD3 R5, PT, PT, -R4, RZ, RZ ;  /* 0x000000ff04057210 */ /* 0x000fe20007ffe1ff */
[----:B0-----:R-:W-:-:S04]  /*01b0*/  UIADD3 UR4, UP0, UPT, UR4, 0x10, URZ ;  /* 0x0000001004047890 */ /* 0x001fc8000ff1e0ff */
[----:B------:R-:W-:Y:S02]  /*01c0*/  UIADD3.X UR5, UPT, UPT, URZ, UR5, URZ, UP0, !UPT ;  /* 0x00000005ff057290 */ /* 0x000fe400087fe4ff */
[----:B------:R-:W-:-:S04]  /*01d0*/  MOV R10, UR4 ;  /* 0x00000004000a7c02 */ /* 0x000fc80008000f00 */
[----:B------:R-:W-:-:S07]  /*01e0*/  MOV R11, UR5 ;  /* 0x00000005000b7c02 */ /* 0x000fce0008000f00 */
.L_x_4:
[----:B0-----:R-:W2:Y:S01]  /*01f0*/  LDG.E R7, desc[UR6][R10.64+-0x10] ;  /* 0xfffff0060a077981 */ /* 0x001ea2000c1e1900 */
[----:B------:R-:W0:Y:S03]  /*0200*/  LDC.64 R16, c[0x0][0x390] ;  /* 0x0000e400ff107b82 */ /* 0x000e260000000a00 */
[----:B------:R-:W3:Y:S04]  /*0210*/  LDG.E R9, desc[UR6][R10.64+-0xc] ;  /* 0xfffff4060a097981 */ /* 0x000ee8000c1e1900 */
[----:B------:R-:W4:Y:S01]  /*0220*/  LDG.E R19, desc[UR6][R10.64+-0x8] ;  /* 0xfffff8060a137981 */ /* 0x000f22000c1e1900 */
[----:B-1----:R-:W1:Y:S03]  /*0230*/  LDC.64 R14, c[0x0][0x3a8] ;  /* 0x0000ea00ff0e7b82 */ /* 0x002e660000000a00 */
[----:B------:R-:W5:Y:S04]  /*0240*/  LDG.E R29, desc[UR6][R10.64+-0x4] ;  /* 0xfffffc060a1d7981 */ /* 0x000f68000c1e1900 */
[----:B------:R-:W5:Y:S01]  /*0250*/  LDG.E R27, desc[UR6][R10.64] ;  /* 0x000000060a1b7981 */ /* 0x000f62000c1e1900 */
[----:B------:R-:W5:Y:S01]  /*0260*/  LDC.64 R12, c[0x0][0x3b0] ;  /* 0x0000ec00ff0c7b82 */ /* 0x000f620000000a00 */
[----:B--2---:R-:W-:-:S05]  /*0270*/  IADD3 R25, PT, PT, R0, R7, RZ ;  /* 0x0000000700197210 */ /* 0x004fca0007ffe0ff */
[----:B0-----:R-:W-:-:S06]  /*0280*/  IMAD.WIDE R6, R25, 0x4, R16 ;  /* 0x0000000419067825 */ /* 0x001fcc00078e0210 */
[----:B------:R-:W5:Y:S01]  /*0290*/  LDG.E R7, desc[UR6][R6.64] ;  /* 0x0000000606077981 */ /* 0x000f62000c1e1900 */
[----:B---3--:R-:W-:-:S05]  /*02a0*/  IADD3 R21, PT, PT, R0, R9, RZ ;  /* 0x0000000900157210 */ /* 0x008fca0007ffe0ff */
[----:B------:R-:W-:-:S06]  /*02b0*/  IMAD.WIDE R8, R21, 0x4, R16 ;  /* 0x0000000415087825 */ /* 0x000fcc00078e0210 */
[----:B------:R-:W2:Y:S01]  /*02c0*/  LDG.E R9, desc[UR6][R8.64] ;  /* 0x0000000608097981 */ /* 0x000ea2000c1e1900 */
[----:B-1----:R-:W-:-:S06]  /*02d0*/  IMAD.WIDE R24, R25, 0x4, R14 ;  /* 0x0000000419187825 */ /* 0x002fcc00078e020e */
[----:B------:R-:W3:Y:S01]  /*02e0*/  LDG.E R24, desc[UR6][R24.64] ;  /* 0x0000000618187981 */ /* 0x000ee2000c1e1900 */
[----:B----4-:R-:W-:-:S03]  /*02f0*/  IADD3 R19, PT, PT, R0, R19, RZ ;  /* 0x0000001300137210 */ /* 0x010fc60007ffe0ff */
[----:B------:R-:W4:Y:S01]  /*0300*/  LDG.E R25, desc[UR6][R10.64+0x8] ;  /* 0x000008060a197981 */ /* 0x000f22000c1e1900 */
[----:B-----5:R-:W-:-:S06]  /*0310*/  IMAD.WIDE R22, R7, 0x4, R12 ;  /* 0x0000000407167825 */ /* 0x020fcc00078e020c */
[----:B------:R-:W3:Y:S01]  /*0320*/  LDG.E R22, desc[UR6][R22.64] ;  /* 0x0000000616167981 */ /* 0x000ee2000c1e1900 */
[----:B------:R-:W-:-:S04]  /*0330*/  IMAD.WIDE R6, R21, 0x4, R14 ;  /* 0x0000000415067825 */ /* 0x000fc800078e020e */
[----:B--2---:R-:W-:Y:S02]  /*0340*/  IMAD.WIDE R8, R9, 0x4, R12 ;  /* 0x0000000409087825 */ /* 0x004fe400078e020c */
[----:B------:R-:W2:Y:S04]  /*0350*/  LDG.E R6, desc[UR6][R6.64] ;  /* 0x0000000606067981 */ /* 0x000ea8000c1e1900 */
[----:B------:R-:W5:Y:S04]  /*0360*/  LDG.E R23, desc[UR6][R10.64+0x4] ;  /* 0x000004060a177981 */ /* 0x000f68000c1e1900 */
[----:B------:R0:W2:Y:S04]  /*0370*/  LDG.E R18, desc[UR6][R8.64] ;  /* 0x0000000608127981 */ /* 0x0000a8000c1e1900 */
[----:B------:R-:W2:Y:S01]  /*0380*/  LDG.E R7, desc[UR6][R10.64+0xc] ;  /* 0x00000c060a077981 */ /* 0x000ea2000c1e1900 */
[----:B0-----:R-:W-:-:S05]  /*0390*/  IMAD.WIDE R8, R19, 0x4, R16 ;  /* 0x0000000413087825 */ /* 0x001fca00078e0210 */
[----:B------:R0:W2:Y:S01]  /*03a0*/  LDG.E R21, desc[UR6][R8.64] ;  /* 0x0000000608157981 */ /* 0x0000a2000c1e1900 */
[----:B------:R-:W-:-:S05]  /*03b0*/  IADD3 R29, PT, PT, R0, R29, RZ ;  /* 0x0000001d001d7210 */ /* 0x000fca0007ffe0ff */
[----:B0-----:R-:W-:-:S05]  /*03c0*/  IMAD.WIDE R8, R29, 0x4, R16 ;  /* 0x000000041d087825 */ /* 0x001fca00078e0210 */
[----:B------:R0:W2:Y:S01]  /*03d0*/  LDG.E R28, desc[UR6][R8.64] ;  /* 0x00000006081c7981 */ /* 0x0000a2000c1e1900 */
[----:B------:R-:W-:Y:S02]  /*03e0*/  I2FP.F32.S32 R20, R20 ;  /* 0x0000001400147245 */ /* 0x000fe40000201400 */
[----:B----4-:R-:W-:-:S03]  /*03f0*/  IADD3 R25, PT, PT, R0, R25, RZ ;  /* 0x0000001900197210 */ /* 0x010fc60007ffe0ff */
[----:B---3--:R-:W-:Y:S01]  /*0400*/  FFMA R24, R24, R22, R20 ;  /* 0x0000001618187223 */ /* 0x008fe20000000014 */
[----:B------:R-:W-:-:S05]  /*0410*/  IADD3 R22, PT, PT, R0, R27, RZ ;  /* 0x0000001b00167210 */ /* 0x000fca0007ffe0ff */
[----:B------:R-:W-:-:S06]  /*0420*/  IMAD.WIDE R26, R22, 0x4, R16 ;  /* 0x00000004161a7825 */ /* 0x000fcc00078e0210 */
[----:B------:R-:W3:Y:S01]  /*0430*/  LDG.E R27, desc[UR6][R26.64] ;  /* 0x000000061a1b7981 */ /* 0x000ee2000c1e1900 */
[----:B------:R-:W1:Y:S01]  /*0440*/  F2I.TRUNC.NTZ R24, R24 ;  /* 0x0000001800187305 */ /* 0x000e62000020f100 */
[----:B-----5:R-:W-:-:S05]  /*0450*/  IADD3 R23, PT, PT, R0, R23, RZ ;  /* 0x0000001700177210 */ /* 0x020fca0007ffe0ff */
[----:B0-----:R-:W-:-:S06]  /*0460*/  IMAD.WIDE R8, R23, 0x4, R16 ;  /* 0x0000000417087825 */ /* 0x001fcc00078e0210 */
[----:B------:R-:W4:Y:S01]  /*0470*/  LDG.E R8, desc[UR6][R8.64] ;  /* 0x0000000608087981 */ /* 0x000f22000c1e1900 */
[----:B-1----:R-:W-:-:S05]  /*0480*/  I2FP.F32.S32 R20, R24 ;  /* 0x0000001800147245 */ /* 0x002fca0000201400 */
[----:B--2---:R-:W-:Y:S01]  /*0490*/  FFMA R6, R6, R18, R20 ;  /* 0x0000001206067223 */ /* 0x004fe20000000014 */
[----:B------:R-:W-:-:S04]  /*04a0*/  IMAD.WIDE R18, R19, 0x4, R14 ;  /* 0x0000000413127825 */ /* 0x000fc800078e020e */
[----:B------:R-:W-:Y:S01]  /*04b0*/  IMAD.WIDE R20, R21, 0x4, R12 ;  /* 0x0000000415147825 */ /* 0x000fe200078e020c */
[----:B------:R0:W2:Y:S03]  /*04c0*/  LDG.E R26, desc[UR6][R18.64] ;  /* 0x00000006121a7981 */ /* 0x0000a6000c1e1900 */
[--C-:B0-----:R-:W-:Y:S02]  /*04d0*/  IMAD.WIDE R18, R29, 0x4, R14.reuse ;  /* 0x000000041d127825 */ /* 0x101fe400078e020e */
[----:B------:R0:W2:Y:S04]  /*04e0*/  LDG.E R29, desc[UR6][R20.64] ;  /* 0x00000006141d7981 */ /* 0x0000a8000c1e1900 */
[----:B------:R1:W5:Y:S01]  /*04f0*/  LDG.E R9, desc[UR6][R18.64] ;  /* 0x0000000612097981 */ /* 0x000362000c1e1900 */
[----:B0-----:R-:W-:-:S04]  /*0500*/  IMAD.WIDE R20, R23, 0x4, R14 ;  /* 0x0000000417147825 */ /* 0x001fc800078e020e */
[--C-:B-1----:R-:W-:Y:S01]  /*0510*/  IMAD.WIDE R18, R22, 0x4, R14.reuse ;  /* 0x0000000416127825 */ /* 0x102fe200078e020e */
[----:B------:R-:W-:Y:S01]  /*0520*/  IADD3 R7, PT, PT, R0, R7, RZ ;  /* 0x0000000700077210 */ /* 0x000fe20007ffe0ff */
[----:B------:R-:W5:Y:S02]  /*0530*/  LDG.E R20, desc[UR6][R20.64] ;  /* 0x0000000614147981 */ /* 0x000f64000c1e1900 */
[C---:B------:R-:W-:Y:S02]  /*0540*/  IMAD.WIDE R22, R25.reuse, 0x4, R14 ;  /* 0x0000000419167825 */ /* 0x040fe400078e020e */
[----:B------:R-:W5:Y:S02]  /*0550*/  LDG.E R18, desc[UR6][R18.64] ;  /* 0x0000000612127981 */ /* 0x000f64000c1e1900 */
[--C-:B------:R-:W-:Y:S02]  /*0560*/  IMAD.WIDE R24, R25, 0x4, R16.reuse ;  /* 0x0000000419187825 */ /* 0x100fe400078e0210 */
[----:B------:R-:W5:Y:S04]  /*0570*/  LDG.E R22, desc[UR6][R22.64] ;  /* 0x0000000616167981 */ /* 0x000f68000c1e1900 */
[----:B------:R-:W2:Y:S01]  /*0580*/  LDG.E R25, desc[UR6][R24.64] ;  /* 0x0000000618197981 */ /* 0x000ea2000c1e1900 */
[----:B------:R-:W-:-:S05]  /*0590*/  IMAD.WIDE R16, R7, 0x4, R16 ;  /* 0x0000000407107825 */ /* 0x000fca00078e0210 */
[----:B------:R0:W5:Y:S02]  /*05a0*/  LDG.E R19, desc[UR6][R16.64] ;  /* 0x0000000610137981 */ /* 0x000164000c1e1900 */
[----:B0-----:R-:W-:-:S05]  /*05b0*/  IMAD.WIDE R16, R28, 0x4, R12 ;  /* 0x000000041c107825 */ /* 0x001fca00078e020c */
[----:B------:R3:W5:Y:S01]  /*05c0*/  LDG.E R28, desc[UR6][R16.64] ;  /* 0x00000006101c7981 */ /* 0x000762000c1e1900 */
[----:B------:R-:W-:-:S06]  /*05d0*/  IMAD.WIDE R14, R7, 0x4, R14 ;  /* 0x00000004070e7825 */ /* 0x000fcc00078e020e */
[----:B------:R-:W5:Y:S01]  /*05e0*/  LDG.E R14, desc[UR6][R14.64] ;  /* 0x000000060e0e7981 */ /* 0x000f62000c1e1900 */
[----:B---3--:R-:W-:-:S05]  /*05f0*/  IMAD.WIDE R16, R27, 0x4, R12 ;  /* 0x000000041b107825 */ /* 0x008fca00078e020c */
[----:B------:R4:W3:Y:S02]  /*0600*/  LDG.E R21, desc[UR6][R16.64] ;  /* 0x0000000610157981 */ /* 0x0008e4000c1e1900 */
[----:B----4-:R-:W-:-:S05]  /*0610*/  IMAD.WIDE R16, R8, 0x4, R12 ;  /* 0x0000000408107825 */ /* 0x010fca00078e020c */
[----:B------:R-:W4:Y:S01]  /*0620*/  LDG.E R23, desc[UR6][R16.64] ;  /* 0x0000000610177981 */ /* 0x000f22000c1e1900 */
[----:B--2---:R-:W-:-:S06]  /*0630*/  IMAD.WIDE R24, R25, 0x4, R12 ;  /* 0x0000000419187825 */ /* 0x004fcc00078e020c */
[----:B------:R-:W2:Y:S01]  /*0640*/  LDG.E R25, desc[UR6][R24.64] ;  /* 0x0000000618197981 */ /* 0x000ea2000c1e1900 */
[----:B-----5:R-:W-:-:S06]  /*0650*/  IMAD.WIDE R12, R19, 0x4, R12 ;  /* 0x00000004130c7825 */ /* 0x020fcc00078e020c */
[----:B------:R-:W5:Y:S01]  /*0660*/  LDG.E R13, desc[UR6][R12.64] ;  /* 0x000000060c0d7981 */ /* 0x000f62000c1e1900 */
[----:B------:R-:W0:Y:S02]  /*0670*/  F2I.TRUNC.NTZ R6, R6 ;  /* 0x0000000600067305 */ /* 0x000e24000020f100 */
[----:B0-----:R-:W-:-:S05]  /*0680*/  I2FP.F32.S32 R7, R6 ;  /* 0x0000000600077245 */ /* 0x001fca0000201400 */
[----:B------:R-:W-:-:S06]  /*0690*/  FFMA R7, R26, R29, R7 ;  /* 0x0000001d1a077223 */ /* 0x000fcc0000000007 */
[----:B------:R-:W0:Y:S02]  /*06a0*/  F2I.TRUNC.NTZ R7, R7 ;  /* 0x0000000700077305 */ /* 0x000e24000020f100 */
[----:B0-----:R-:W-:-:S05]  /*06b0*/  I2FP.F32.S32 R8, R7 ;  /* 0x0000000700087245 */ /* 0x001fca0000201400 */
[----:B------:R-:W-:-:S06]  /*06c0*/  FFMA R8, R9, R28, R8 ;  /* 0x0000001c09087223 */ /* 0x000fcc0000000008 */
[----:B------:R-:W0:Y:S02]  /*06d0*/  F2I.TRUNC.NTZ R8, R8 ;  /* 0x0000000800087305 */ /* 0x000e24000020f100 */
[----:B0-----:R-:W-:Y:S02]  /*06e0*/  I2FP.F32.S32 R9, R8 ;  /* 0x0000000800097245 */ /* 0x001fe40000201400 */
[----:B------:R-:W-:-:S04]  /*06f0*/  IADD3 R5, PT, PT, R5, 0x8, RZ ;  /* 0x0000000805057810 */ /* 0x000fc80007ffe0ff */
[----:B------:R-:W-:Y:S02]  /*0700*/  ISETP.NE.AND P1, PT, R5, RZ, PT ;  /* 0x000000ff0500720c */ /* 0x000fe40003f25270 */
[----:B------:R-:W-:-:S04]  /*0710*/  IADD3 R10, P2, PT, R10, 0x20, RZ ;  /* 0x000000200a0a7810 */ /* 0x000fc80007f5e0ff */
[----:B------:R-:W-:Y:S01]  /*0720*/  IADD3.X R11, PT, PT, RZ, R11, RZ, P2, !PT ;  /* 0x0000000bff0b7210 */ /* 0x000fe200017fe4ff */
[----:B---3--:R-:W-:-:S06]  /*0730*/  FFMA R9, R18, R21, R9 ;  /* 0x0000001512097223 */ /* 0x008fcc0000000009 */
[----:B------:R-:W0:Y:S02]  /*0740*/  F2I.TRUNC.NTZ R9, R9 ;  /* 0x0000000900097305 */ /* 0x000e24000020f100 */
[----:B0-----:R-:W-:-:S05]  /*0750*/  I2FP.F32.S32 R15, R9 ;  /* 0x00000009000f7245 */ /* 0x001fca0000201400 */
[----:B----4-:R-:W-:-:S06]  /*0760*/  FFMA R15, R20, R23, R15 ;  /* 0x00000017140f7223 */ /* 0x010fcc000000000f */
[----:B------:R-:W0:Y:S02]  /*0770*/  F2I.TRUNC.NTZ R15, R15 ;  /* 0x0000000f000f7305 */ /* 0x000e24000020f100 */
[----:B0-----:R-:W-:-:S05]  /*0780*/  I2FP.F32.S32 R17, R15 ;  /* 0x0000000f00117245 */ /* 0x001fca0000201400 */
[----:B--2---:R-:W-:-:S06]  /*0790*/  FFMA R17, R22, R25, R17 ;  /* 0x0000001916117223 */ /* 0x004fcc0000000011 */
[----:B------:R-:W0:Y:S02]  /*07a0*/  F2I.TRUNC.NTZ R17, R17 ;  /* 0x0000001100117305 */ /* 0x000e24000020f100 */
[----:B0-----:R-:W-:-:S05]  /*07b0*/  I2FP.F32.S32 R7, R17 ;  /* 0x0000001100077245 */ /* 0x001fca0000201400 */
[----:B-----5:R-:W-:-:S04]  /*07c0*/  FFMA R7, R14, R13, R7 ;  /* 0x0000000d0e077223 */ /* 0x020fc80000000007 */
[----:B------:R0:W1:Y:S01]  /*07d0*/  F2I.TRUNC.NTZ R20, R7 ;  /* 0x0000000700147305 */ /* 0x000062000020f100 */
[----:B------:R-:W-:Y:S05]  /*07e0*/  @P1 BRA `(.L_x_4) ;  /* 0xfffffff800801947 */ /* 0x000fea000383ffff */
.L_x_3:
[----:B------:R-:W-:Y:S05]  /*07f0*/  BSYNC.RECONVERGENT B1 ;  /* 0x0000000000017941 */ /* 0x000fea0003800200 */
.L_x_2:
[----:B------:R-:W-:Y:S04]  /*0800*/  BSSY.RECONVERGENT B1, `(.L_x_5) ;  /* 0x000006e000017945 */ /* 0x000fe80003800200 */
[----:B------:R-:W-:Y:S05]  /*0810*/  @!P0 BRA `(.L_x_6) ;  /* 0x0000000400b08947 */ /* 0x000fea0003800000 */
[----:B------:R-:W-:Y:S01]  /*0820*/  ISETP.GE.U32.AND P0, PT, R3, 0x4, PT ;  /* 0x000000040300780c */ /* 0x000fe20003f06070 */
[----:B------:R-:W-:Y:S01]  /*0830*/  BSSY.RECONVERGENT B2, `(.L_x_7) ;  /* 0x0000036000027945 */ /* 0x000fe20003800200 */
[----:B------:R-:W-:-:S04]  /*0840*/  LOP3.LUT R21, R2, 0x3, RZ, 0xc0, !PT ;  /* 0x0000000302157812 */ /* 0x000fc800078ec0ff */
[----:B------:R-:W-:-:S07]  /*0850*/  ISETP.NE.AND P1, PT, R21, RZ, PT ;  /* 0x000000ff1500720c */ /* 0x000fce0003f25270 */
[----:B------:R-:W-:Y:S06]  /*0860*/  @!P0 BRA `(.L_x_8) ;  /* 0x0000000000c88947 */ /* 0x000fec0003800000 */
[----:B------:R-:W2:Y:S08]  /*0870*/  LDC.64 R8, c[0x0][0x388] ;  /* 0x0000e200ff087b82 */ /* 0x000eb00000000a00 */
[----:B0-----:R-:W0:Y:S01]  /*0880*/  LDC.64 R6, c[0x0][0x390] ;  /* 0x0000e400ff067b82 */ /* 0x001e220000000a00 */
[----:B--2---:R-:W-:-:S05]  /*0890*/  IMAD.WIDE.U32 R8, R4, 0x4, R8 ;  /* 0x0000000404087825 */ /* 0x004fca00078e0008 */
[----:B------:R-:W2:Y:S04]  /*08a0*/  LDG.E R17, desc[UR6][R8.64] ;  /* 0x0000000608117981 */ /* 0x000ea8000c1e1900 */
[----:B------:R-:W3:Y:S04]  /*08b0*/  LDG.E R11, desc[UR6][R8.64+0x4] ;  /* 0x00000406080b7981 */ /* 0x000ee8000c1e1900 */
[----:B------:R-:W4:Y:S04]  /*08c0*/  LDG.E R23, desc[UR6][R8.64+0x8] ;  /* 0x0000080608177981 */ /* 0x000f28000c1e1900 */
[----:B------:R5:W4:Y:S02]  /*08d0*/  LDG.E R3, desc[UR6][R8.64+0xc] ;  /* 0x00000c0608037981 */ /* 0x000b24000c1e1900 */
[----:B-----5:R-:W5:Y:S01]  /*08e0*/  LDC.64 R8, c[0x0][0x3a8] ;  /* 0x0000ea00ff087b82 */ /* 0x020f620000000a00 */
[----:B--2---:R-:W-:-:S05]  /*08f0*/  IADD3 R17, PT, PT, R0, R17, RZ ;  /* 0x0000001100117210 */ /* 0x004fca0007ffe0ff */
[----:B0-----:R-:W-:-:S06]  /*0900*/  IMAD.WIDE R14, R17, 0x4, R6 ;  /* 0x00000004110e7825 */ /* 0x001fcc00078e0206 */
[----:B------:R-:W2:Y:S01]  /*0910*/  LDG.E R15, desc[UR6][R14.64] ;  /* 0x000000060e0f7981 */ /* 0x000ea2000c1e1900 */
[----:B---3--:R-:W-:-:S05]  /*0920*/  IADD3 R11, PT, PT, R0, R11, RZ ;  /* 0x0000000b000b7210 */ /* 0x008fca0007ffe0ff */
[----:B------:R-:W-:-:S06]  /*0930*/  IMAD.WIDE R12, R11, 0x4, R6 ;  /* 0x000000040b0c7825 */ /* 0x000fcc00078e0206 */
[----:B------:R-:W3:Y:S01]  /*0940*/  LDG.E R13, desc[UR6][R12.64] ;  /* 0x000000060c0d7981 */ /* 0x000ee2000c1e1900 */
[----:B----4-:R-:W-:-:S05]  /*0950*/  IADD3 R23, PT, PT, R0, R23, RZ ;  /* 0x0000001700177210 */ /* 0x010fca0007ffe0ff */
[----:B------:R-:W-:-:S06]  /*0960*/  IMAD.WIDE R18, R23, 0x4, R6 ;  /* 0x0000000417127825 */ /* 0x000fcc00078e0206 */
[----:B------:R-:W4:Y:S01]  /*0970*/  LDG.E R19, desc[UR6][R18.64] ;  /* 0x0000000612137981 */ /* 0x000f22000c1e1900 */
[----:B------:R-:W-:-:S05]  /*0980*/  IADD3 R3, PT, PT, R0, R3, RZ ;  /* 0x0000000300037210 */ /* 0x000fca0007ffe0ff */
[----:B------:R-:W-:Y:S02]  /*0990*/  IMAD.WIDE R24, R3, 0x4, R6 ;  /* 0x0000000403187825 */ /* 0x000fe400078e0206 */
[----:B------:R-:W2:Y:S03]  /*09a0*/  LDC.64 R6, c[0x0][0x3b0] ;  /* 0x0000ec00ff067b82 */ /* 0x000ea60000000a00 */
[----:B------:R-:W4:Y:S01]  /*09b0*/  LDG.E R5, desc[UR6][R24.64] ;  /* 0x0000000618057981 */ /* 0x000f22000c1e1900 */
[----:B-----5:R-:W-:-:S06]  /*09c0*/  IMAD.WIDE R16, R17, 0x4, R8 ;  /* 0x0000000411107825 */ /* 0x020fcc00078e0208 */
[----:B------:R-:W5:Y:S01]  /*09d0*/  LDG.E R16, desc[UR6][R16.64] ;  /* 0x0000000610107981 */ /* 0x000f62000c1e1900 */
[----:B------:R-:W-:-:S06]  /*09e0*/  IMAD.WIDE R10, R11, 0x4, R8 ;  /* 0x000000040b0a7825 */ /* 0x000fcc00078e0208 */
[----:B------:R-:W5:Y:S01]  /*09f0*/  LDG.E R10, desc[UR6][R10.64] ;  /* 0x000000060a0a7981 */ /* 0x000f62000c1e1900 */
[----:B------:R-:W-:-:S06]  /*0a00*/  IMAD.WIDE R22, R23, 0x4, R8 ;  /* 0x0000000417167825 */ /* 0x000fcc00078e0208 */
[----:B------:R-:W5:Y:S01]  /*0a10*/  LDG.E R22, desc[UR6][R22.64] ;  /* 0x0000000616167981 */ /* 0x000f62000c1e1900 */
[----:B------:R-:W-:-:S06]  /*0a20*/  IMAD.WIDE R8, R3, 0x4, R8 ;  /* 0x0000000403087825 */ /* 0x000fcc00078e0208 */
[----:B------:R0:W5:Y:S01]  /*0a30*/  LDG.E R8, desc[UR6][R8.64] ;  /* 0x0000000608087981 */ /* 0x000162000c1e1900 */
[----:B--2---:R-:W-:-:S06]  /*0a40*/  IMAD.WIDE R14, R15, 0x4, R6 ;  /* 0x000000040f0e7825 */ /* 0x004fcc00078e0206 */
[----:B------:R-:W5:Y:S01]  /*0a50*/  LDG.E R15, desc[UR6][R14.64] ;  /* 0x000000060e0f7981 */ /* 0x000f62000c1e1900 */
[----:B---3--:R-:W-:-:S06]  /*0a60*/  IMAD.WIDE R12, R13, 0x4, R6 ;  /* 0x000000040d0c7825 */ /* 0x008fcc00078e0206 */
[----:B------:R-:W2:Y:S01]  /*0a70*/  LDG.E R13, desc[UR6][R12.64] ;  /* 0x000000060c0d7981 */ /* 0x000ea2000c1e1900 */
[----:B----4-:R-:W-:-:S06]  /*0a80*/  IMAD.WIDE R18, R19, 0x4, R6 ;  /* 0x0000000413127825 */ /* 0x010fcc00078e0206 */
[----:B------:R-:W3:Y:S01]  /*0a90*/  LDG.E R19, desc[UR6][R18.64] ;  /* 0x0000000612137981 */ /* 0x000ee2000c1e1900 */
[----:B------:R-:W-:-:S06]  /*0aa0*/  IMAD.WIDE R6, R5, 0x4, R6 ;  /* 0x0000000405067825 */ /* 0x000fcc00078e0206 */
[----:B------:R-:W4:Y:S01]  /*0ab0*/  LDG.E R7, desc[UR6][R6.64] ;  /* 0x0000000606077981 */ /* 0x000f22000c1e1900 */
[----:B-1----:R-:W-:Y:S02]  /*0ac0*/  I2FP.F32.S32 R3, R20 ;  /* 0x0000001400037245 */ /* 0x002fe40000201400 */
[----:B------:R-:W-:-:S03]  /*0ad0*/  IADD3 R4, PT, PT, R4, 0x4, RZ ;  /* 0x0000000404047810 */ /* 0x000fc60007ffe0ff */
[----:B-----5:R-:W-:-:S06]  /*0ae0*/  FFMA R3, R16, R15, R3 ;  /* 0x0000000f10037223 */ /* 0x020fcc0000000003 */
[----:B------:R-:W1:Y:S02]  /*0af0*/  F2I.TRUNC.NTZ R3, R3 ;  /* 0x0000000300037305 */ /* 0x000e64000020f100 */
[----:B-1----:R-:W-:-:S05]  /*0b00*/  I2FP.F32.S32 R5, R3 ;  /* 0x0000000300057245 */ /* 0x002fca0000201400 */
[----:B--2---:R-:W-:-:S06]  /*0b10*/  FFMA R5, R10, R13, R5 ;  /* 0x0000000d0a057223 */ /* 0x004fcc0000000005 */
[----:B------:R-:W1:Y:S02]  /*0b20*/  F2I.TRUNC.NTZ R5, R5 ;  /* 0x0000000500057305 */ /* 0x000e64000020f100 */
[----:B-1----:R-:W-:-:S05]  /*0b30*/  I2FP.F32.S32 R11, R5 ;  /* 0x00000005000b7245 */ /* 0x002fca0000201400 */
[----:B---3--:R-:W-:-:S06]  /*0b40*/  FFMA R11, R22, R19, R11 ;  /* 0x00000013160b7223 */ /* 0x008fcc000000000b */
[----:B------:R-:W0:Y:S02]  /*0b50*/  F2I.TRUNC.NTZ R11, R11 ;  /* 0x0000000b000b7305 */ /* 0x000e24000020f100 */
[----:B0-----:R-:W-:-:S05]  /*0b60*/  I2FP.F32.S32 R9, R11 ;  /* 0x0000000b00097245 */ /* 0x001fca0000201400 */
[----:B----4-:R-:W-:-:S04]  /*0b70*/  FFMA R7, R8, R7, R9 ;  /* 0x0000000708077223 */ /* 0x010fc80000000009 */
[----:B------:R2:W3:Y:S03]  /*0b80*/  F2I.TRUNC.NTZ R20, R7 ;  /* 0x0000000700147305 */ /* 0x0004e6000020f100 */
.L_x_8:
[----:B------:R-:W-:Y:S05]  /*0b90*/  BSYNC.RECONVERGENT B2 ;  /* 0x0000000000027941 */ /* 0x000fea0003800200 */
.L_x_7:
[----:B------:R-:W-:Y:S05]  /*0ba0*/  @!P1 BRA `(.L_x_6) ;  /* 0x0000000000cc9947 */ /* 0x000fea0003800000 */
[----:B------:R-:W-:Y:S01]  /*0bb0*/  ISETP.NE.AND P0, PT, R21, 0x1, PT ;  /* 0x000000011500780c */ /* 0x000fe20003f05270 */
[----:B------:R-:W-:Y:S01]  /*0bc0*/  BSSY.RECONVERGENT B2, `(.L_x_9) ;  /* 0x0000020000027945 */ /* 0x000fe20003800200 */
[----:B------:R-:W-:-:S04]  /*0bd0*/  LOP3.LUT R2, R2, 0x1, RZ, 0xc0, !PT ;  /* 0x0000000102027812 */ /* 0x000fc800078ec0ff */
[----:B------:R-:W-:-:S07]  /*0be0*/  ISETP.NE.U32.AND P1, PT, R2, 0x1, PT ;  /* 0x000000010200780c */ /* 0x000fce0003f25070 */
[----:B------:R-:W-:Y:S06]  /*0bf0*/  @!P0 BRA `(.L_x_10) ;  /* 0x0000000000708947 */ /* 0x000fec0003800000 */
[----:B------:R-:W4:Y:S08]  /*0c00*/  LDC.64 R2, c[0x0][0x388] ;  /* 0x0000e200ff027b82 */ /* 0x000f300000000a00 */
[----:B0-2---:R-:W0:Y:S08]  /*0c10*/  LDC.64 R6, c[0x0][0x390] ;  /* 0x0000e400ff067b82 */ /* 0x005e300000000a00 */
[----:B------:R-:W2:Y:S01]  /*0c20*/  LDC.64 R12, c[0x0][0x3b0] ;  /* 0x0000ec00ff0c7b82 */ /* 0x000ea20000000a00 */
[----:B----4-:R-:W-:-:S05]  /*0c30*/  IMAD.WIDE.U32 R2, R4, 0x4, R2 ;  /* 0x0000000404027825 */ /* 0x010fca00078e0002 */
[----:B------:R-:W4:Y:S04]  /*0c40*/  LDG.E R5, desc[UR6][R2.64] ;  /* 0x0000000602057981 */ /* 0x000f28000c1e1900 */
[----:B------:R-:W5:Y:S01]  /*0c50*/  LDG.E R9, desc[UR6][R2.64+0x4] ;  /* 0x0000040602097981 */ /* 0x000f62000c1e1900 */
[----:B----4-:R-:W-:-:S05]  /*0c60*/  IADD3 R5, PT, PT, R0, R5, RZ ;  /* 0x0000000500057210 */ /* 0x010fca0007ffe0ff */
[----:B0-----:R-:W-:-:S06]  /*0c70*/  IMAD.WIDE R10, R5, 0x4, R6 ;  /* 0x00000004050a7825 */ /* 0x001fcc00078e0206 */
[----:B------:R-:W2:Y:S01]  /*0c80*/  LDG.E R11, desc[UR6][R10.64] ;  /* 0x000000060a0b7981 */ /* 0x000ea2000c1e1900 */
[----:B-----5:R-:W-:-:S05]  /*0c90*/  IADD3 R17, PT, PT, R0, R9, RZ ;  /* 0x0000000900117210 */ /* 0x020fca0007ffe0ff */
[----:B------:R-:W-:Y:S02]  /*0ca0*/  IMAD.WIDE R14, R17, 0x4, R6 ;  /* 0x00000004110e7825 */ /* 0x000fe400078e0206 */
[----:B------:R-:W0:Y:S04]  /*0cb0*/  LDC.64 R6, c[0x0][0x3a8] ;  /* 0x0000ea00ff067b82 */ /* 0x000e280000000a00 */
[----:B------:R-:W4:Y:S01]  /*0cc0*/  LDG.E R15, desc[UR6][R14.64] ;  /* 0x000000060e0f7981 */ /* 0x000f22000c1e1900 */
[----:B0-----:R-:W-:-:S06]  /*0cd0*/  IMAD.WIDE R8, R5, 0x4, R6 ;  /* 0x0000000405087825 */ /* 0x001fcc00078e0206 */
[----:B------:R-:W5:Y:S01]  /*0ce0*/  LDG.E R8, desc[UR6][R8.64] ;  /* 0x0000000608087981 */ /* 0x000f62000c1e1900 */
[----:B------:R-:W-:-:S06]  /*0cf0*/  IMAD.WIDE R6, R17, 0x4, R6 ;  /* 0x0000000411067825 */ /* 0x000fcc00078e0206 */
[----:B------:R-:W5:Y:S01]  /*0d00*/  LDG.E R6, desc[UR6][R6.64] ;  /* 0x0000000606067981 */ /* 0x000f62000c1e1900 */
[----:B--2---:R-:W-:-:S06]  /*0d10*/  IMAD.WIDE R2, R11, 0x4, R12 ;  /* 0x000000040b027825 */ /* 0x004fcc00078e020c */
[----:B------:R-:W5:Y:S01]  /*0d20*/  LDG.E R3, desc[UR6][R2.64] ;  /* 0x0000000602037981 */ /* 0x000f62000c1e1900 */
[----:B----4-:R-:W-:-:S06]  /*0d30*/  IMAD.WIDE R12, R15, 0x4, R12 ;  /* 0x000000040f0c7825 */ /* 0x010fcc00078e020c */
[----:B------:R-:W2:Y:S01]  /*0d40*/  LDG.E R13, desc[UR6][R12.64] ;  /* 0x000000060c0d7981 */ /* 0x000ea2000c1e1900 */
[----:B-1-3--:R-:W-:Y:S02]  /*0d50*/  I2FP.F32.S32 R5, R20 ;  /* 0x0000001400057245 */ /* 0x00afe40000201400 */
[----:B------:R-:W-:-:S03]  /*0d60*/  IADD3 R4, PT, PT, R4, 0x2, RZ ;  /* 0x0000000204047810 */ /* 0x000fc60007ffe0ff */
[----:B-----5:R-:W-:-:S06]  /*0d70*/  FFMA R5, R8, R3, R5 ;  /* 0x0000000308057223 */ /* 0x020fcc0000000005 */
[----:B------:R-:W0:Y:S02]  /*0d80*/  F2I.TRUNC.NTZ R5, R5 ;  /* 0x0000000500057305 */ /* 0x000e24000020f100 */
[----:B0-----:R-:W-:-:S05]  /*0d90*/  I2FP.F32.S32 R11, R5 ;  /* 0x00000005000b7245 */ /* 0x001fca0000201400 */
[----:B--2---:R-:W-:-:S04]  /*0da0*/  FFMA R11, R6, R13, R11 ;  /* 0x0000000d060b7223 */ /* 0x004fc8000000000b */
[----:B------:R4:W0:Y:S03]  /*0db0*/  F2I.TRUNC.NTZ R20, R11 ;  /* 0x0000000b00147305 */ /* 0x000826000020f100 */
.L_x_10:
[----:B------:R-:W-:Y:S05]  /*0dc0*/  BSYNC.RECONVERGENT B2 ;  /* 0x0000000000027941 */ /* 0x000fea0003800200 */
.L_x_9:
[----:B------:R-:W-:Y:S05]  /*0dd0*/  @P1 BRA `(.L_x_6) ;  /* 0x0000000000401947 */ /* 0x000fea0003800000 */
[----:B------:R-:W5:Y:S08]  /*0de0*/  LDC.64 R2, c[0x0][0x388] ;  /* 0x0000e200ff027b82 */ /* 0x000f700000000a00 */
[----:B0-2---:R-:W0:Y:S08]  /*0df0*/  LDC.64 R6, c[0x0][0x390] ;  /* 0x0000e400ff067b82 */ /* 0x005e300000000a00 */
[----:B------:R-:W2:Y:S01]  /*0e00*/  LDC.64 R8, c[0x0][0x3b0] ;  /* 0x0000ec00ff087b82 */ /* 0x000ea20000000a00 */
[----:B-----5:R-:W-:-:S07]  /*0e10*/  IMAD.WIDE.U32 R4, R4, 0x4, R2 ;  /* 0x0000000404047825 */ /* 0x020fce00078e0002 */
[----:B------:R-:W5:Y:S01]  /*0e20*/  LDC.64 R2, c[0x0][0x3a8] ;  /* 0x0000ea00ff027b82 */ /* 0x000f620000000a00 */
[----:B------:R-:W4:Y:S02]  /*0e30*/  LDG.E R5, desc[UR6][R4.64] ;  /* 0x0000000604057981 */ /* 0x000f24000c1e1900 */
[----:B----4-:R-:W-:-:S05]  /*0e40*/  IADD3 R11, PT, PT, R0, R5, RZ ;  /* 0x00000005000b7210 */ /* 0x010fca0007ffe0ff */
[----:B0-----:R-:W-:-:S06]  /*0e50*/  IMAD.WIDE R6, R11, 0x4, R6 ;  /* 0x000000040b067825 */ /* 0x001fcc00078e0206 */
[----:B------:R-:W2:Y:S01]  /*0e60*/  LDG.E R7, desc[UR6][R6.64] ;  /* 0x0000000606077981 */ /* 0x000ea2000c1e1900 */
[----:B-----5:R-:W-:-:S06]  /*0e70*/  IMAD.WIDE R2, R11, 0x4, R2 ;  /* 0x000000040b027825 */ /* 0x020fcc00078e0202 */
[----:B------:R-:W4:Y:S01]  /*0e80*/  LDG.E R2, desc[UR6][R2.64] ;  /* 0x0000000602027981 */ /* 0x000f22000c1e1900 */
[----:B--2---:R-:W-:-:S06]  /*0e90*/  IMAD.WIDE R8, R7, 0x4, R8 ;  /* 0x0000000407087825 */ /* 0x004fcc00078e0208 */
[----:B------:R-:W4:Y:S01]  /*0ea0*/  LDG.E R9, desc[UR6][R8.64] ;  /* 0x0000000608097981 */ /* 0x000f22000c1e1900 */
[----:B-1-3--:R-:W-:-:S05]  /*0eb0*/  I2FP.F32.S32 R5, R20 ;  /* 0x0000001400057245 */ /* 0x00afca0000201400 */
[----:B----4-:R-:W-:-:S06]  /*0ec0*/  FFMA R20, R2, R9, R5 ;  /* 0x0000000902147223 */ /* 0x010fcc0000000005 */
[----:B------:R-:W0:Y:S02]  /*0ed0*/  F2I.TRUNC.NTZ R20, R20 ;  /* 0x0000001400147305 */ /* 0x000e24000020f100 */
.L_x_6:
[----:B------:R-:W-:Y:S05]  /*0ee0*/  BSYNC.RECONVERGENT B1 ;  /* 0x0000000000017941 */ /* 0x000fea0003800200 */
.L_x_5:
[----:B01-3--:R-:W-:-:S07]  /*0ef0*/  I2FP.F32.S32 R20, R20 ;  /* 0x0000001400147245 */ /* 0x00bfce0000201400 */
.L_x_1:
[----:B------:R-:W-:Y:S05]  /*0f00*/  BSYNC.RECONVERGENT B0 ;  /* 0x0000000000007941 */ /* 0x000fea0003800200 */
.L_x_0:
[----:B------:R-:W0:Y:S08]  /*0f10*/  LDC.64 R2, c[0x0][0x398] ;  /* 0x0000e600ff027b82 */ /* 0x000e300000000a00 */
[----:B------:R-:W1:Y:S01]  /*0f20*/  LDC.64 R4, c[0x0][0x380] ;  /* 0x0000e000ff047b82 */ /* 0x000e620000000a00 */
[----:B0-----:R-:W-:-:S06]  /*0f30*/  IMAD.WIDE R2, R0, 0x4, R2 ;  /* 0x0000000400027825 */ /* 0x001fcc00078e0202 */
[----:B------:R-:W1:Y:S02]  /*0f40*/  LDG.E R3, desc[UR6][R2.64] ;  /* 0x0000000602037981 */ /* 0x000e64000c1e1900 */
[----:B-1----:R-:W-:-:S05]  /*0f50*/  IMAD.WIDE R4, R3, 0x4, R4 ;  /* 0x0000000403047825 */ /* 0x002fca00078e0204 */
[----:B--2---:R-:W2:Y:S02]  /*0f60*/  LDG.E R7, desc[UR6][R4.64] ;  /* 0x0000000604077981 */ /* 0x004ea4000c1e1900 */
[----:B--2---:R-:W-:-:S05]  /*0f70*/  FADD R7, R7, R20 ;  /* 0x0000001407077221 */ /* 0x004fca0000000000 */
[----:B------:R-:W-:Y:S01]  /*0f80*/  STG.E desc[UR6][R4.64], R7 ;  /* 0x0000000704007986 */ /* 0x000fe2000c101906 */
[----:B------:R-:W-:Y:S05]  /*0f90*/  EXIT ;  /* 0x000000000000794d */ /* 0x000fea0003800000 */
.L_x_11:
[----:B------:R-:W-:-:S00]  /*0fa0*/  BRA `(.L_x_11) ;  /* 0xfffffffc00fc7947 */ /* 0x000fc0000383ffff */
[----:B------:R-:W-:-:S00]  /*0fb0*/  NOP ;  /* 0x0000000000007918 */ /* 0x000fc00000000000 */
        /* <DEDUP_REMOVED lines=12> */
.L_x_23:


//--------------------- .text._Z13spmvCSRKernelPfPiS0_S_S_i --------------------------
	.section	.text._Z13spmvCSRKernelPfPiS0_S_S_i,"ax",@progbits
	.align	128
        .global         _Z13spmvCSRKernelPfPiS0_S_S_i
        .type           _Z13spmvCSRKernelPfPiS0_S_S_i,@function
        .size           _Z13spmvCSRKernelPfPiS0_S_S_i,(.L_x_24 - _Z13spmvCSRKernelPfPiS0_S_S_i)
        .other          _Z13spmvCSRKernelPfPiS0_S_S_i,@"STO_CUDA_ENTRY STV_DEFAULT"
_Z13spmvCSRKernelPfPiS0_S_S_i:
.text._Z13spmvCSRKernelPfPiS0_S_S_i:
        /* <DEDUP_REMOVED lines=10> */
[----:B0-----:R-:W-:-:S05]  /*00a0*/  IMAD.WIDE R2, R0, 0x4, R2 ;  /* 0x0000000400027825 */ /* 0x001fca00078e0202 */
[----:B-1----:R-:W2:Y:S04]  /*00b0*/  LDG.E R4, desc[UR4][R2.64] ;  /* 0x0000000402047981 */ /* 0x002ea8000c1e1900 */
[----:B------:R-:W2:Y:S01]  /*00c0*/  LDG.E R8, desc[UR4][R2.64+0x4] ;  /* 0x0000040402087981 */ /* 0x000ea2000c1e1900 */
[----:B------:R-:W-:Y:S01]  /*00d0*/  BSSY.RECONVERGENT B0, `(.L_x_12) ;  /* 0x00000d4000007945 */ /* 0x000fe20003800200 */
[----:B------:R-:W-:Y:S01]  /*00e0*/  HFMA2 R6, -RZ, RZ, 0, 0 ;  /* 0x00000000ff067431 */ /* 0x000fe200000001ff */
[----:B--2---:R-:W-:-:S13]  /*00f0*/  ISETP.GE.AND P0, PT, R4, R8, PT ;  /* 0x000000080400720c */ /* 0x004fda0003f06270 */
[----:B------:R-:W-:Y:S05]  /*0100*/  @P0 BRA `(.L_x_13) ;  /* 0x0000000c00400947 */ /* 0x000fea0003800000 */
[----:B------:R-:W-:Y:S01]  /*0110*/  MOV R3, R4 ;  /* 0x0000000400037202 */ /* 0x000fe20000000f00 */
[----:B------:R-:W-:Y:S01]  /*0120*/  BSSY.RECONVERGENT B1, `(.L_x_14) ;  /* 0x0000068000017945 */ /* 0x000fe20003800200 */
[----:B------:R-:W-:Y:S02]  /*0130*/  MOV R6, RZ ;  /* 0x000000ff00067202 */ /* 0x000fe40000000f00 */
[CC--:B------:R-:W-:Y:S02]  /*0140*/  IADD3 R4, PT, PT, R8.reuse, -R3.reuse, RZ ;  /* 0x8000000308047210 */ /* 0x0c0fe40007ffe0ff */
[----:B------:R-:W-:Y:S02]  /*0150*/  IADD3 R8, PT, PT, -R8, R3, RZ ;  /* 0x0000000308087210 */ /* 0x000fe40007ffe1ff */
[----:B------:R-:W-:Y:S02]  /*0160*/  LOP3.LUT R5, R4, 0xf, RZ, 0xc0, !PT ;  /* 0x0000000f04057812 */ /* 0x000fe400078ec0ff */
[----:B------:R-:W-:-:S02]  /*0170*/  ISETP.GT.U32.AND P1, PT, R8, -0x10, PT ;  /* 0xfffffff00800780c */ /* 0x000fc40003f24070 */
[----:B------:R-:W-:-:S11]  /*0180*/  ISETP.NE.AND P0, PT, R5, RZ, PT ;  /* 0x000000ff0500720c */ /* 0x000fd60003f05270 */
[----:B------:R-:W-:Y:S05]  /*0190*/  @P1 BRA `(.L_x_15) ;  /* 0x0000000400801947 */ /* 0x000fea0003800000 */
[----:B------:R-:W0:Y:S01]  /*01a0*/  LDC.64 R12, c[0x0][0x398] ;  /* 0x0000e600ff0c7b82 */ /* 0x000e220000000a00 */
[----:B------:R-:W-:Y:S02]  /*01b0*/  LOP3.LUT R2, R4, 0xfffffff0, RZ, 0xc0, !PT ;  /* 0xfffffff004027812 */ /* 0x000fe400078ec0ff */
[----:B------:R-:W-:Y:S02]  /*01c0*/  MOV R6, RZ ;  /* 0x000000ff00067202 */ /* 0x000fe40000000f00 */
[----:B------:R-:W-:-:S03]  /*01d0*/  IADD3 R2, PT, PT, -R2, RZ, RZ ;  /* 0x000000ff02027210 */ /* 0x000fc60007ffe1ff */
[----:B------:R-:W1:Y:S01]  /*01e0*/  LDC.64 R14, c[0x0][0x388] ;  /* 0x0000e200ff0e7b82 */ /* 0x000e620000000a00 */
[----:B0-----:R-:W-:-:S04]  /*01f0*/  IADD3 R12, P1, PT, R12, 0x20, RZ ;  /* 0x000000200c0c7810 */ /* 0x001fc80007f3e0ff */
[----:B------:R-:W-:Y:S02]  /*0200*/  IADD3.X R13, PT, PT, RZ, R13, RZ, P1, !PT ;  /* 0x0000000dff0d7210 */ /* 0x000fe40000ffe4ff */
[----:B-1----:R-:W-:-:S04]  /*0210*/  IADD3 R14, P2, PT, R14, 0x20, RZ ;  /* 0x000000200e0e7810 */ /* 0x002fc80007f5e0ff */
[----:B------:R-:W-:-:S09]  /*0220*/  IADD3.X R15, PT, PT, RZ, R15, RZ, P2, !PT ;  /* 0x0000000fff0f7210 */ /* 0x000fd200017fe4ff */
.L_x_16:
[C---:B------:R-:W-:Y:S01]  /*0230*/  IMAD.WIDE R20, R3.reuse, 0x4, R14 ;  /* 0x0000000403147825 */ /* 0x040fe200078e020e */
[----:B------:R-:W0:Y:S04]  /*0240*/  LDC.64 R16, c[0x0][0x3a0] ;  /* 0x0000e800ff107b82 */ /* 0x000e280000000a00 */
[----:B------:R-:W0:Y:S04]  /*0250*/  LDG.E R11, desc[UR4][R20.64+-0x20] ;  /* 0xffffe004140b7981 */ /* 0x000e28000c1e1900 */
[----:B------:R-:W2:Y:S04]  /*0260*/  LDG.E R23, desc[UR4][R20.64+-0x1c] ;  /* 0xffffe40414177981 */ /* 0x000ea8000c1e1900 */
[----:B------:R-:W3:Y:S01]  /*0270*/  LDG.E R9, desc[UR4][R20.64+-0x18] ;  /* 0xffffe80414097981 */ /* 0x000ee2000c1e1900 */
[----:B------:R-:W-:-:S03]  /*0280*/  IMAD.WIDE R26, R3, 0x4, R12 ;  /* 0x00000004031a7825 */ /* 0x000fc600078e020c */
[----:B------:R-:W4:Y:S04]  /*0290*/  LDG.E R25, desc[UR4][R20.64+-0x14] ;  /* 0xffffec0414197981 */ /* 0x000f28000c1e1900 */
[----:B------:R-:W5:Y:S04]  /*02a0*/  LDG.E R19, desc[UR4][R26.64+-0x20] ;  /* 0xffffe0041a137981 */ /* 0x000f68000c1e1900 */
[----:B------:R-:W5:Y:S04]  /*02b0*/  LDG.E R18, desc[UR4][R26.64+-0x1c] ;  /* 0xffffe4041a127981 */ /* 0x000f68000c1e1900 */
[----:B------:R-:W5:Y:S01]  /*02c0*/  LDG.E R29, desc[UR4][R20.64+-0x10] ;  /* 0xfffff004141d7981 */ /* 0x000f62000c1e1900 */
[----:B0-----:R-:W-:-:S06]  /*02d0*/  IMAD.WIDE R10, R11, 0x4, R16 ;  /* 0x000000040b0a7825 */ /* 0x001fcc00078e0210 */
[----:B------:R-:W5:Y:S01]  /*02e0*/  LDG.E R10, desc[UR4][R10.64] ;  /* 0x000000040a0a7981 */ /* 0x000f62000c1e1900 */
[----:B--2---:R-:W-:-:S05]  /*02f0*/  IMAD.WIDE R22, R23, 0x4, R16 ;  /* 0x0000000417167825 */ /* 0x004fca00078e0210 */
[----:B------:R-:W2:Y:S01]  /*0300*/  LDG.E R7, desc[UR4][R22.64] ;  /* 0x0000000416077981 */ /* 0x000ea2000c1e1900 */
[----:B---3--:R-:W-:-:S03]  /*0310*/  IMAD.WIDE R8, R9, 0x4, R16 ;  /* 0x0000000409087825 */ /* 0x008fc600078e0210 */
[----:B------:R-:W3:Y:S01]  /*0320*/  LDG.E R11, desc[UR4][R26.64+-0x18] ;  /* 0xffffe8041a0b7981 */ /* 0x000ee2000c1e1900 */
[----:B----4-:R-:W-:-:S03]  /*0330*/  IMAD.WIDE R24, R25, 0x4, R16 ;  /* 0x0000000419187825 */ /* 0x010fc600078e0210 */
[----:B------:R-:W3:Y:S04]  /*0340*/  LDG.E R8, desc[UR4][R8.64] ;  /* 0x0000000408087981 */ /* 0x000ee8000c1e1900 */
[----:B------:R-:W4:Y:S04]  /*0350*/  LDG.E R23, desc[UR4][R20.64+-0xc] ;  /* 0xfffff40414177981 */ /* 0x000f28000c1e1900 */
[----:B------:R-:W4:Y:S01]  /*0360*/  LDG.E R9, desc[UR4][R20.64+-0x8] ;  /* 0xfffff80414097981 */ /* 0x000f22000c1e1900 */
[----:B-----5:R-:W-:-:S03]  /*0370*/  FFMA R28, R19, R10, R6 ;  /* 0x0000000a131c7223 */ /* 0x020fc60000000006 */
[----:B------:R-:W5:Y:S04]  /*0380*/  LDG.E R6, desc[UR4][R24.64] ;  /* 0x0000000418067981 */ /* 0x000f68000c1e1900 */
[----:B------:R-:W5:Y:S01]  /*0390*/  LDG.E R19, desc[UR4][R26.64+-0x14] ;  /* 0xffffec041a137981 */ /* 0x000f62000c1e1900 */
[----:B--2---:R-:W-:Y:S01]  /*03a0*/  FFMA R22, R18, R7, R28 ;  /* 0x0000000712167223 */ /* 0x004fe2000000001c */
[----:B------:R-:W-:Y:S02]  /*03b0*/  IMAD.WIDE R28, R29, 0x4, R16 ;  /* 0x000000041d1c7825 */ /* 0x000fe400078e0210 */
[----:B------:R-:W2:Y:S04]  /*03c0*/  LDG.E R10, desc[UR4][R20.64+-0x4] ;  /* 0xfffffc04140a7981 */ /* 0x000ea8000c1e1900 */
[----:B------:R-:W2:Y:S04]  /*03d0*/  LDG.E R29, desc[UR4][R28.64] ;  /* 0x000000041c1d7981 */ /* 0x000ea8000c1e1900 */
[----:B------:R-:W2:Y:S04]  /*03e0*/  LDG.E R18, desc[UR4][R26.64+-0x10] ;  /* 0xfffff0041a127981 */ /* 0x000ea8000c1e1900 */
[----:B------:R-:W2:Y:S01]  /*03f0*/  LDG.E R7, desc[UR4][R20.64] ;  /* 0x0000000414077981 */ /* 0x000ea2000c1e1900 */
[----:B---3--:R-:W-:Y:S01]  /*0400*/  FFMA R8, R11, R8, R22 ;  /* 0x000000080b087223 */ /* 0x008fe20000000016 */
[----:B----4-:R-:W-:-:S02]  /*0410*/  IMAD.WIDE R22, R23, 0x4, R16 ;  /* 0x0000000417167825 */ /* 0x010fc400078e0210 */
[----:B------:R-:W3:Y:S04]  /*0420*/  LDG.E R11, desc[UR4][R20.64+0x4] ;  /* 0x00000404140b7981 */ /* 0x000ee8000c1e1900 */
[----:B------:R-:W4:Y:S04]  /*0430*/  LDG.E R23, desc[UR4][R22.64] ;  /* 0x0000000416177981 */ /* 0x000f28000c1e1900 */
[----:B------:R-:W4:Y:S04]  /*0440*/  LDG.E R25, desc[UR4][R26.64+-0xc] ;  /* 0xfffff4041a197981 */ /* 0x000f28000c1e1900 */
[----:B------:R-:W4:Y:S04]  /*0450*/  LDG.E R28, desc[UR4][R26.64+-0x8] ;  /* 0xfffff8041a1c7981 */ /* 0x000f28000c1e1900 */
[----:B------:R-:W4:Y:S04]  /*0460*/  LDG.E R22, desc[UR4][R20.64+0x8] ;  /* 0x0000080414167981 */ /* 0x000f28000c1e1900 */
[----:B------:R-:W4:Y:S01]  /*0470*/  LDG.E R24, desc[UR4][R26.64+0x4] ;  /* 0x000004041a187981 */ /* 0x000f22000c1e1900 */
[----:B-----5:R-:W-:Y:S01]  /*0480*/  FFMA R6, R19, R6, R8 ;  /* 0x0000000613067223 */ /* 0x020fe20000000008 */
[----:B------:R-:W-:-:S05]  /*0490*/  IMAD.WIDE R8, R9, 0x4, R16 ;  /* 0x0000000409087825 */ /* 0x000fca00078e0210 */
[----:B------:R0:W5:Y:S01]  /*04a0*/  LDG.E R19, desc[UR4][R8.64] ;  /* 0x0000000408137981 */ /* 0x000162000c1e1900 */
[----:B--2---:R-:W-:-:S03]  /*04b0*/  FFMA R18, R18, R29, R6 ;  /* 0x0000001d12127223 */ /* 0x004fc60000000006 */
[----:B------:R-:W2:Y:S01]  /*04c0*/  LDG.E R29, desc[UR4][R20.64+0x1c] ;  /* 0x00001c04141d7981 */ /* 0x000ea2000c1e1900 */
[----:B0-----:R-:W-:-:S04]  /*04d0*/  IMAD.WIDE R8, R10, 0x4, R16 ;  /* 0x000000040a087825 */ /* 0x001fc800078e0210 */
[--C-:B------:R-:W-:Y:S02]  /*04e0*/  IMAD.WIDE R6, R7, 0x4, R16.reuse ;  /* 0x0000000407067825 */ /* 0x100fe400078e0210 */
[----:B------:R-:W2:Y:S02]  /*04f0*/  LDG.E R8, desc[UR4][R8.64] ;  /* 0x0000000408087981 */ /* 0x000ea4000c1e1900 */
[----:B---3--:R-:W-:Y:S02]  /*0500*/  IMAD.WIDE R10, R11, 0x4, R16 ;  /* 0x000000040b0a7825 */ /* 0x008fe400078e0210 */
[----:B------:R-:W3:Y:S02]  /*0510*/  LDG.E R6, desc[UR4][R6.64] ;  /* 0x0000000406067981 */ /* 0x000ee4000c1e1900 */
[----:B----4-:R-:W-:Y:S02]  /*0520*/  FFMA R23, R25, R23, R18 ;  /* 0x0000001719177223 */ /* 0x010fe40000000012 */
[----:B------:R-:W4:Y:S04]  /*0530*/  LDG.E R10, desc[UR4][R10.64] ;  /* 0x000000040a0a7981 */ /* 0x000f28000c1e1900 */
[----:B------:R-:W2:Y:S04]  /*0540*/  LDG.E R9, desc[UR4][R26.64+-0x4] ;  /* 0xfffffc041a097981 */ /* 0x000ea8000c1e1900 */
[----:B------:R-:W3:Y:S04]  /*0550*/  LDG.E R7, desc[UR4][R26.64] ;  /* 0x000000041a077981 */ /* 0x000ee8000c1e1900 */
[----:B------:R-:W4:Y:S04]  /*0560*/  LDG.E R18, desc[UR4][R20.64+0xc] ;  /* 0x00000c0414127981 */ /* 0x000f28000c1e1900 */
[----:B------:R-:W4:Y:S04]  /*0570*/  LDG.E R25, desc[UR4][R20.64+0x14] ;  /* 0x0000140414197981 */ /* 0x000f28000c1e1900 */
[----:B------:R-:W4:Y:S01]  /*0580*/  LDG.E R11, desc[UR4][R26.64+0x18] ;  /* 0x000018041a0b7981 */ /* 0x000f22000c1e1900 */
[----:B-----5:R-:W-:-:S03]  /*0590*/  FFMA R28, R28, R19, R23 ;  /* 0x000000131c1c7223 */ /* 0x020fc60000000017 */
[----:B------:R-:W5:Y:S04]  /*05a0*/  LDG.E R23, desc[UR4][R20.64+0x10] ;  /* 0x0000100414177981 */ /* 0x000f68000c1e1900 */
[----:B------:R0:W5:Y:S02]  /*05b0*/  LDG.E R19, desc[UR4][R20.64+0x18] ;  /* 0x0000180414137981 */ /* 0x000164000c1e1900 */
[----:B0-----:R-:W-:-:S04]  /*05c0*/  IMAD.WIDE R20, R22, 0x4, R16 ;  /* 0x0000000416147825 */ /* 0x001fc800078e0210 */
[----:B--2---:R-:W-:Y:S02]  /*05d0*/  FFMA R8, R9, R8, R28 ;  /* 0x0000000809087223 */ /* 0x004fe4000000001c */
[----:B------:R-:W2:Y:S02]  /*05e0*/  LDG.E R9, desc[UR4][R26.64+0x10] ;  /* 0x000010041a097981 */ /* 0x000ea4000c1e1900 */
[----:B---3--:R-:W-:Y:S02]  /*05f0*/  FFMA R7, R7, R6, R8 ;  /* 0x0000000607077223 */ /* 0x008fe40000000008 */
[----:B------:R-:W3:Y:S02]  /*0600*/  LDG.E R8, desc[UR4][R26.64+0xc] ;  /* 0x00000c041a087981 */ /* 0x000ee4000c1e1900 */
[----:B----4-:R-:W-:Y:S02]  /*0610*/  FFMA R6, R24, R10, R7 ;  /* 0x0000000a18067223 */ /* 0x010fe40000000007 */
[----:B------:R-:W4:Y:S04]  /*0620*/  LDG.E R7, desc[UR4][R26.64+0x8] ;  /* 0x000008041a077981 */ /* 0x000f28000c1e1900 */
[----:B------:R-:W2:Y:S04]  /*0630*/  LDG.E R10, desc[UR4][R26.64+0x14] ;  /* 0x000014041a0a7981 */ /* 0x000ea8000c1e1900 */
[----:B------:R-:W2:Y:S01]  /*0640*/  LDG.E R26, desc[UR4][R26.64+0x1c] ;  /* 0x00001c041a1a7981 */ /* 0x000ea2000c1e1900 */
[----:B------:R-:W-:-:S06]  /*0650*/  IMAD.WIDE R24, R25, 0x4, R16 ;  /* 0x0000000419187825 */ /* 0x000fcc00078e0210 */
[----:B------:R-:W2:Y:S04]  /*0660*/  LDG.E R25, desc[UR4][R24.64] ;  /* 0x0000000418197981 */ /* 0x000ea8000c1e1900 */
[----:B------:R0:W4:Y:S02]  /*0670*/  LDG.E R27, desc[UR4][R20.64] ;  /* 0x00000004141b7981 */ /* 0x000124000c1e1900 */
[----:B0-----:R-:W-:-:S06]  /*0680*/  IMAD.WIDE R20, R18, 0x4, R16 ;  /* 0x0000000412147825 */ /* 0x001fcc00078e0210 */
[----:B------:R-:W3:Y:S01]  /*0690*/  LDG.E R21, desc[UR4][R20.64] ;  /* 0x0000000414157981 */ /* 0x000ee2000c1e1900 */
[----:B-----5:R-:W-:-:S04]  /*06a0*/  IMAD.WIDE R22, R23, 0x4, R16 ;  /* 0x0000000417167825 */ /* 0x020fc800078e0210 */
[--C-:B------:R-:W-:Y:S02]  /*06b0*/  IMAD.WIDE R18, R19, 0x4, R16.reuse ;  /* 0x0000000413127825 */ /* 0x100fe400078e0210 */
[----:B------:R-:W2:Y:S02]  /*06c0*/  LDG.E R22, desc[UR4][R22.64] ;  /* 0x0000000416167981 */ /* 0x000ea4000c1e1900 */
[----:B------:R-:W-:Y:S02]  /*06d0*/  IMAD.WIDE R16, R29, 0x4, R16 ;  /* 0x000000041d107825 */ /* 0x000fe400078e0210 */
[----:B------:R-:W5:Y:S04]  /*06e0*/  LDG.E R18, desc[UR4][R18.64] ;  /* 0x0000000412127981 */ /* 0x000f68000c1e1900 */
[----:B------:R-:W5:Y:S01]  /*06f0*/  LDG.E R16, desc[UR4][R16.64] ;  /* 0x0000000410107981 */ /* 0x000f62000c1e1900 */
[----:B------:R-:W-:-:S04]  /*0700*/  IADD3 R2, PT, PT, R2, 0x10, RZ ;  /* 0x0000001002027810 */ /* 0x000fc80007ffe0ff */
[----:B------:R-:W-:Y:S02]  /*0710*/  ISETP.NE.AND P1, PT, R2, RZ, PT ;  /* 0x000000ff0200720c */ /* 0x000fe40003f25270 */
[----:B------:R-:W-:Y:S01]  /*0720*/  IADD3 R3, PT, PT, R3, 0x10, RZ ;  /* 0x0000001003037810 */ /* 0x000fe20007ffe0ff */
[----:B----4-:R-:W-:-:S04]  /*0730*/  FFMA R7, R7, R27, R6 ;  /* 0x0000001b07077223 */ /* 0x010fc80000000006 */
[----:B---3--:R-:W-:-:S04]  /*0740*/  FFMA R8, R8, R21, R7 ;  /* 0x0000001508087223 */ /* 0x008fc80000000007 */
[----:B--2---:R-:W-:-:S04]  /*0750*/  FFMA R9, R9, R22, R8 ;  /* 0x0000001609097223 */ /* 0x004fc80000000008 */
[----:B------:R-:W-:-:S04]  /*0760*/  FFMA R10, R10, R25, R9 ;  /* 0x000000190a0a7223 */ /* 0x000fc80000000009 */
[----:B-----5:R-:W-:-:S04]  /*0770*/  FFMA R11, R11, R18, R10 ;  /* 0x000000120b0b7223 */ /* 0x020fc8000000000a */
[----:B------:R-:W-:Y:S01]  /*0780*/  FFMA R6, R26, R16, R11 ;  /* 0x000000101a067223 */ /* 0x000fe2000000000b */
[----:B------:R-:W-:Y:S06]  /*0790*/  @P1 BRA `(.L_x_16) ;  /* 0xfffffff800a41947 */ /* 0x000fec000383ffff */
.L_x_15:
[----:B------:R-:W-:Y:S05]  /*07a0*/  BSYNC.RECONVERGENT B1 ;  /* 0x0000000000017941 */ /* 0x000fea0003800200 */
.L_x_14:
[----:B------:R-:W-:Y:S05]  /*07b0*/  @!P0 BRA `(.L_x_13) ;  /* 0x0000000400948947 */ /* 0x000fea0003800000 */
[----:B------:R-:W-:Y:S01]  /*07c0*/  ISETP.GE.U32.AND P0, PT, R5, 0x8, PT ;  /* 0x000000080500780c */ /* 0x000fe20003f06070 */
[----:B------:R-:W-:Y:S01]  /*07d0*/  BSSY.RECONVERGENT B1, `(.L_x_17) ;  /* 0x0000032000017945 */ /* 0x000fe20003800200 */
[----:B------:R-:W-:-:S04]  /*07e0*/  LOP3.LUT R24, R4, 0x7, RZ, 0xc0, !PT ;  /* 0x0000000704187812 */ /* 0x000fc800078ec0ff */
[----:B------:R-:W-:-:S07]  /*07f0*/  ISETP.NE.AND P1, PT, R24, RZ, PT ;  /* 0x000000ff1800720c */ /* 0x000fce0003f25270 */
[----:B------:R-:W-:Y:S06]  /*0800*/  @!P0 BRA `(.L_x_18) ;  /* 0x0000000000b88947 */ /* 0x000fec0003800000 */
[----:B------:R-:W0:Y:S08]  /*0810*/  LDC.64 R20, c[0x0][0x388] ;  /* 0x0000e200ff147b82 */ /* 0x000e300000000a00 */
[----:B------:R-:W1:Y:S08]  /*0820*/  LDC.64 R10, c[0x0][0x3a0] ;  /* 0x0000e800ff0a7b82 */ /* 0x000e700000000a00 */
[----:B------:R-:W2:Y:S01]  /*0830*/  LDC.64 R8, c[0x0][0x398] ;  /* 0x0000e600ff087b82 */ /* 0x000ea20000000a00 */
[----:B0-----:R-:W-:-:S05]  /*0840*/  IMAD.WIDE R20, R3, 0x4, R20 ;  /* 0x0000000403147825 */ /* 0x001fca00078e0214 */
[----:B------:R-:W1:Y:S04]  /*0850*/  LDG.E R29, desc[UR4][R20.64] ;  /* 0x00000004141d7981 */ /* 0x000e68000c1e1900 */
[----:B------:R-:W3:Y:S04]  /*0860*/  LDG.E R27, desc[UR4][R20.64+0x4] ;  /* 0x00000404141b7981 */ /* 0x000ee8000c1e1900 */
[----:B------:R-:W4:Y:S04]  /*0870*/  LDG.E R25, desc[UR4][R20.64+0x8] ;  /* 0x0000080414197981 */ /* 0x000f28000c1e1900 */
[----:B------:R-:W5:Y:S04]  /*0880*/  LDG.E R13, desc[UR4][R20.64+0xc] ;  /* 0x00000c04140d7981 */ /* 0x000f68000c1e1900 */
[----:B------:R-:W5:Y:S04]  /*0890*/  LDG.E R15, desc[UR4][R20.64+0x10] ;  /* 0x00001004140f7981 */ /* 0x000f68000c1e1900 */
[----:B------:R-:W5:Y:S04]  /*08a0*/  LDG.E R17, desc[UR4][R20.64+0x14] ;  /* 0x0000140414117981 */ /* 0x000f68000c1e1900 */
[----:B------:R-:W5:Y:S04]  /*08b0*/  LDG.E R19, desc[UR4][R20.64+0x18] ;  /* 0x0000180414137981 */ /* 0x000f68000c1e1900 */
[----:B------:R4:W5:Y:S01]  /*08c0*/  LDG.E R23, desc[UR4][R20.64+0x1c] ;  /* 0x00001c0414177981 */ /* 0x000962000c1e1900 */
[----:B--2---:R-:W-:-:S05]  /*08d0*/  IMAD.WIDE R8, R3, 0x4, R8 ;  /* 0x0000000403087825 */ /* 0x004fca00078e0208 */
[----:B------:R-:W2:Y:S04]  /*08e0*/  LDG.E R7, desc[UR4][R8.64] ;  /* 0x0000000408077981 */ /* 0x000ea8000c1e1900 */
[----:B------:R-:W2:Y:S01]  /*08f0*/  LDG.E R22, desc[UR4][R8.64+0x8] ;  /* 0x0000080408167981 */ /* 0x000ea2000c1e1900 */
[----:B-1----:R-:W-:-:S04]  /*0900*/  IMAD.WIDE R28, R29, 0x4, R10 ;  /* 0x000000041d1c7825 */ /* 0x002fc800078e020a */
[--C-:B---3--:R-:W-:Y:S01]  /*0910*/  IMAD.WIDE R26, R27, 0x4, R10.reuse ;  /* 0x000000041b1a7825 */ /* 0x108fe200078e020a */
[----:B------:R-:W2:Y:S03]  /*0920*/  LDG.E R5, desc[UR4][R28.64] ;  /* 0x000000041c057981 */ /* 0x000ea6000c1e1900 */
[--C-:B----4-:R-:W-:Y:S01]  /*0930*/  IMAD.WIDE R20, R25, 0x4, R10.reuse ;  /* 0x0000000419147825 */ /* 0x110fe200078e020a */
[----:B------:R-:W3:Y:S04]  /*0940*/  LDG.E R2, desc[UR4][R26.64] ;  /* 0x000000041a027981 */ /* 0x000ee8000c1e1900 */
[----:B------:R-:W3:Y:S01]  /*0950*/  LDG.E R25, desc[UR4][R8.64+0x4] ;  /* 0x0000040408197981 */ /* 0x000ee2000c1e1900 */
[----:B-----5:R-:W-:-:S03]  /*0960*/  IMAD.WIDE R12, R13, 0x4, R10 ;  /* 0x000000040d0c7825 */ /* 0x020fc600078e020a */
[----:B------:R-:W4:Y:S01]  /*0970*/  LDG.E R21, desc[UR4][R20.64] ;  /* 0x0000000414157981 */ /* 0x000f22000c1e1900 */
[----:B------:R-:W-:-:S03]  /*0980*/  IMAD.WIDE R14, R15, 0x4, R10 ;  /* 0x000000040f0e7825 */ /* 0x000fc600078e020a */
[----:B------:R-:W5:Y:S01]  /*0990*/  LDG.E R13, desc[UR4][R12.64] ;  /* 0x000000040c0d7981 */ /* 0x000f62000c1e1900 */
[----:B------:R-:W-:-:S03]  /*09a0*/  IMAD.WIDE R16, R17, 0x4, R10 ;  /* 0x0000000411107825 */ /* 0x000fc600078e020a */
[----:B------:R-:W5:Y:S01]  /*09b0*/  LDG.E R28, desc[UR4][R8.64+0xc] ;  /* 0x00000c04081c7981 */ /* 0x000f62000c1e1900 */
[----:B------:R-:W-:-:S03]  /*09c0*/  IMAD.WIDE R18, R19, 0x4, R10 ;  /* 0x0000000413127825 */ /* 0x000fc600078e020a */
[----:B------:R-:W5:Y:S04]  /*09d0*/  LDG.E R14, desc[UR4][R14.64] ;  /* 0x000000040e0e7981 */ /* 0x000f68000c1e1900 */
[----:B------:R-:W5:Y:S01]  /*09e0*/  LDG.E R29, desc[UR4][R8.64+0x10] ;  /* 0x00001004081d7981 */ /* 0x000f62000c1e1900 */
[----:B------:R-:W-:-:S03]  /*09f0*/  IMAD.WIDE R10, R23, 0x4, R10 ;  /* 0x00000004170a7825 */ /* 0x000fc600078e020a */
[----:B------:R-:W5:Y:S04]  /*0a00*/  LDG.E R17, desc[UR4][R16.64] ;  /* 0x0000000410117981 */ /* 0x000f68000c1e1900 */
[----:B------:R-:W5:Y:S04]  /*0a10*/  LDG.E R26, desc[UR4][R8.64+0x14] ;  /* 0x00001404081a7981 */ /* 0x000f68000c1e1900 */
[----:B------:R-:W5:Y:S04]  /*0a20*/  LDG.E R18, desc[UR4][R18.64] ;  /* 0x0000000412127981 */ /* 0x000f68000c1e1900 */
[----:B------:R-:W5:Y:S04]  /*0a30*/  LDG.E R23, desc[UR4][R8.64+0x18] ;  /* 0x0000180408177981 */ /* 0x000f68000c1e1900 */
[----:B------:R-:W5:Y:S04]  /*0a40*/  LDG.E R12, desc[UR4][R8.64+0x1c] ;  /* 0x00001c04080c7981 */ /* 0x000f68000c1e1900 */
[----:B------:R-:W5:Y:S01]  /*0a50*/  LDG.E R10, desc[UR4][R10.64] ;  /* 0x000000040a0a7981 */ /* 0x000f62000c1e1900 */
[----:B------:R-:W-:Y:S01]  /*0a60*/  IADD3 R3, PT, PT, R3, 0x8, RZ ;  /* 0x0000000803037810 */ /* 0x000fe20007ffe0ff */
[----:B--2---:R-:W-:-:S04]  /*0a70*/  FFMA R6, R7, R5, R6 ;  /* 0x0000000507067223 */ /* 0x004fc80000000006 */
[----:B---3--:R-:W-:-:S04]  /*0a80*/  FFMA R25, R25, R2, R6 ;  /* 0x0000000219197223 */ /* 0x008fc80000000006 */
[----:B----4-:R-:W-:-:S04]  /*0a90*/  FFMA R21, R22, R21, R25 ;  /* 0x0000001516157223 */ /* 0x010fc80000000019 */
[----:B-----5:R-:W-:-:S04]  /*0aa0*/  FFMA R28, R28, R13, R21 ;  /* 0x0000000d1c1c7223 */ /* 0x020fc80000000015 */
[----:B------:R-:W-:-:S04]  /*0ab0*/  FFMA R29, R29, R14, R28 ;  /* 0x0000000e1d1d7223 */ /* 0x000fc8000000001c */
[----:B------:R-:W-:-:S04]  /*0ac0*/  FFMA R26, R26, R17, R29 ;  /* 0x000000111a1a7223 */ /* 0x000fc8000000001d */
[----:B------:R-:W-:-:S04]  /*0ad0*/  FFMA R23, R23, R18, R26 ;  /* 0x0000001217177223 */ /* 0x000fc8000000001a */
[----:B------:R-:W-:-:S07]  /*0ae0*/  FFMA R6, R12, R10, R23 ;  /* 0x0000000a0c067223 */ /* 0x000fce0000000017 */
.L_x_18:
[----:B------:R-:W-:Y:S05]  /*0af0*/  BSYNC.RECONVERGENT B1 ;  /* 0x0000000000017941 */ /* 0x000fea0003800200 */
.L_x_17:
[----:B------:R-:W-:Y:S05]  /*0b00*/  @!P1 BRA `(.L_x_13) ;  /* 0x0000000000c09947 */ /* 0x000fea0003800000 */
[----:B------:R-:W-:Y:S01]  /*0b10*/  ISETP.GE.U32.AND P0, PT, R24, 0x4, PT ;  /* 0x000000041800780c */ /* 0x000fe20003f06070 */
[----:B------:R-:W-:Y:S01]  /*0b20*/  BSSY.RECONVERGENT B1, `(.L_x_19) ;  /* 0x000001e000017945 */ /* 0x000fe20003800200 */
[----:B------:R-:W-:-:S04]  /*0b30*/  LOP3.LUT R4, R4, 0x3, RZ, 0xc0, !PT ;  /* 0x0000000304047812 */ /* 0x000fc800078ec0ff */
[----:B------:R-:W-:-:S07]  /*0b40*/  ISETP.NE.AND P1, PT, R4, RZ, PT ;  /* 0x000000ff0400720c */ /* 0x000fce0003f25270 */
[----:B------:R-:W-:Y:S06]  /*0b50*/  @!P0 BRA `(.L_x_20) ;  /* 0x0000000000688947 */ /* 0x000fec0003800000 */
[----:B------:R-:W0:Y:S08]  /*0b60*/  LDC.64 R8, c[0x0][0x388] ;  /* 0x0000e200ff087b82 */ /* 0x000e300000000a00 */
[----:B------:R-:W1:Y:S01]  /*0b70*/  LDC.64 R10, c[0x0][0x398] ;  /* 0x0000e600ff0a7b82 */ /* 0x000e620000000a00 */
[----:B0-----:R-:W-:-:S07]  /*0b80*/  IMAD.WIDE R12, R3, 0x4, R8 ;  /* 0x00000004030c7825 */ /* 0x001fce00078e0208 */
[----:B------:R-:W0:Y:S01]  /*0b90*/  LDC.64 R8, c[0x0][0x3a0] ;  /* 0x0000e800ff087b82 */ /* 0x000e220000000a00 */
[----:B------:R-:W0:Y:S04]  /*0ba0*/  LDG.E R15, desc[UR4][R12.64] ;  /* 0x000000040c0f7981 */ /* 0x000e28000c1e1900 */
[----:B------:R-:W2:Y:S04]  /*0bb0*/  LDG.E R17, desc[UR4][R12.64+0x4] ;  /* 0x000004040c117981 */ /* 0x000ea8000c1e1900 */
[----:B------:R-:W3:Y:S04]  /*0bc0*/  LDG.E R19, desc[UR4][R12.64+0x8] ;  /* 0x000008040c137981 */ /* 0x000ee8000c1e1900 */
[----:B------:R-:W4:Y:S01]  /*0bd0*/  LDG.E R7, desc[UR4][R12.64+0xc] ;  /* 0x00000c040c077981 */ /* 0x000f22000c1e1900 */
[----:B-1----:R-:W-:-:S05]  /*0be0*/  IMAD.WIDE R10, R3, 0x4, R10 ;  /* 0x00000004030a7825 */ /* 0x002fca00078e020a */
[----:B------:R-:W5:Y:S04]  /*0bf0*/  LDG.E R5, desc[UR4][R10.64] ;  /* 0x000000040a057981 */ /* 0x000f68000c1e1900 */
[----:B------:R-:W5:Y:S04]  /*0c00*/  LDG.E R2, desc[UR4][R10.64+0x4] ;  /* 0x000004040a027981 */ /* 0x000f68000c1e1900 */
[----:B------:R-:W5:Y:S01]  /*0c10*/  LDG.E R13, desc[UR4][R10.64+0xc] ;  /* 0x00000c040a0d7981 */ /* 0x000f62000c1e1900 */
[----:B0-----:R-:W-:-:S04]  /*0c20*/  IMAD.WIDE R14, R15, 0x4, R8 ;  /* 0x000000040f0e7825 */ /* 0x001fc800078e0208 */
[--C-:B--2---:R-:W-:Y:S02]  /*0c30*/  IMAD.WIDE R16, R17, 0x4, R8.reuse ;  /* 0x0000000411107825 */ /* 0x104fe400078e0208 */
[----:B------:R-:W5:Y:S02]  /*0c40*/  LDG.E R14, desc[UR4][R14.64] ;  /* 0x000000040e0e7981 */ /* 0x000f64000c1e1900 */
[--C-:B---3--:R-:W-:Y:S02]  /*0c50*/  IMAD.WIDE R18, R19, 0x4, R8.reuse ;  /* 0x0000000413127825 */ /* 0x108fe400078e0208 */
[----:B------:R-:W2:Y:S02]  /*0c60*/  LDG.E R16, desc[UR4][R16.64] ;  /* 0x0000000410107981 */ /* 0x000ea4000c1e1900 */
[----:B----4-:R-:W-:Y:S02]  /*0c70*/  IMAD.WIDE R8, R7, 0x4, R8 ;  /* 0x0000000407087825 */ /* 0x010fe400078e0208 */
[----:B------:R-:W3:Y:S04]  /*0c80*/  LDG.E R18, desc[UR4][R18.64] ;  /* 0x0000000412127981 */ /* 0x000ee8000c1e1900 */
[----:B------:R-:W3:Y:S04]  /*0c90*/  LDG.E R7, desc[UR4][R10.64+0x8] ;  /* 0x000008040a077981 */ /* 0x000ee8000c1e1900 */
[----:B------:R-:W4:Y:S01]  /*0ca0*/  LDG.E R8, desc[UR4][R8.64] ;  /* 0x0000000408087981 */ /* 0x000f22000c1e1900 */
[----:B------:R-:W-:Y:S01]  /*0cb0*/  IADD3 R3, PT, PT, R3, 0x4, RZ ;  /* 0x0000000403037810 */ /* 0x000fe20007ffe0ff */
[----:B-----5:R-:W-:-:S04]  /*0cc0*/  FFMA R5, R5, R14, R6 ;  /* 0x0000000e05057223 */ /* 0x020fc80000000006 */
[----:B--2---:R-:W-:-:S04]  /*0cd0*/  FFMA R2, R2, R16, R5 ;  /* 0x0000001002027223 */ /* 0x004fc80000000005 */
[----:B---3--:R-:W-:-:S04]  /*0ce0*/  FFMA R2, R7, R18, R2 ;  /* 0x0000001207027223 */ /* 0x008fc80000000002 */
[----:B----4-:R-:W-:-:S07]  /*0cf0*/  FFMA R6, R13, R8, R2 ;  /* 0x000000080d067223 */ /* 0x010fce0000000002 */
.L_x_20:
[----:B------:R-:W-:Y:S05]  /*0d00*/  BSYNC.RECONVERGENT B1 ;  /* 0x0000000000017941 */ /* 0x000fea0003800200 */
.L_x_19:
[----:B------:R-:W-:Y:S05]  /*0d10*/  @!P1 BRA `(.L_x_13) ;  /* 0x00000000003c9947 */ /* 0x000fea0003800000 */
[----:B------:R-:W0:Y:S01]  /*0d20*/  LDC.64 R16, c[0x0][0x3a0] ;  /* 0x0000e800ff107b82 */ /* 0x000e220000000a00 */
[----:B------:R-:W-:-:S07]  /*0d30*/  IADD3 R2, PT, PT, -R4, RZ, RZ ;  /* 0x000000ff04027210 */ /* 0x000fce0007ffe1ff */
[----:B------:R-:W1:Y:S08]  /*0d40*/  LDC.64 R12, c[0x0][0x388] ;  /* 0x0000e200ff0c7b82 */ /* 0x000e700000000a00 */
[----:B------:R-:W2:Y:S02]  /*0d50*/  LDC.64 R14, c[0x0][0x398] ;  /* 0x0000e600ff0e7b82 */ /* 0x000ea40000000a00 */
.L_x_21:
[----:B-1----:R-:W-:-:S06]  /*0d60*/  IMAD.WIDE R4, R3, 0x4, R12 ;  /* 0x0000000403047825 */ /* 0x002fcc00078e020c */
[----:B------:R-:W0:Y:S01]  /*0d70*/  LDG.E R5, desc[UR4][R4.64] ;  /* 0x0000000404057981 */ /* 0x000e22000c1e1900 */
[----:B--2---:R-:W-:-:S06]  /*0d80*/  IMAD.WIDE R8, R3, 0x4, R14 ;  /* 0x0000000403087825 */ /* 0x004fcc00078e020e */
[----:B------:R-:W2:Y:S01]  /*0d90*/  LDG.E R9, desc[UR4][R8.64] ;  /* 0x0000000408097981 */ /* 0x000ea2000c1e1900 */
[----:B------:R-:W-:Y:S01]  /*0da0*/  IADD3 R2, PT, PT, R2, 0x1, RZ ;  /* 0x0000000102027810 */ /* 0x000fe20007ffe0ff */
[----:B0-----:R-:W-:-:S06]  /*0db0*/  IMAD.WIDE R10, R5, 0x4, R16 ;  /* 0x00000004050a7825 */ /* 0x001fcc00078e0210 */
[----:B------:R-:W2:Y:S01]  /*0dc0*/  LDG.E R10, desc[UR4][R10.64] ;  /* 0x000000040a0a7981 */ /* 0x000ea2000c1e1900 */
[----:B------:R-:W-:Y:S02]  /*0dd0*/  ISETP.NE.AND P0, PT, R2, RZ, PT ;  /* 0x000000ff0200720c */ /* 0x000fe40003f05270 */
[----:B------:R-:W-:Y:S01]  /*0de0*/  IADD3 R3, PT, PT, R3, 0x1, RZ ;  /* 0x0000000103037810 */ /* 0x000fe20007ffe0ff */
[----:B--2---:R-:W-:-:S10]  /*0df0*/  FFMA R6, R9, R10, R6 ;  /* 0x0000000a09067223 */ /* 0x004fd40000000006 */
[----:B------:R-:W-:Y:S05]  /*0e00*/  @P0 BRA `(.L_x_21) ;  /* 0xfffffffc00d40947 */ /* 0x000fea000383ffff */
.L_x_13:
[----:B------:R-:W-:Y:S05]  /*0e10*/  BSYNC.RECONVERGENT B0 ;  /* 0x0000000000007941 */ /* 0x000fea0003800200 */
.L_x_12:
[----:B------:R-:W0:Y:S02]  /*0e20*/  LDC.64 R2, c[0x0][0x380] ;  /* 0x0000e000ff027b82 */ /* 0x000e240000000a00 */
[----:B0-----:R-:W-:-:S05]  /*0e30*/  IMAD.WIDE R2, R0, 0x4, R2 ;  /* 0x0000000400027825 */ /* 0x001fca00078e0202 */
[----:B------:R-:W2:Y:S02]  /*0e40*/  LDG.E R5, desc[UR4][R2.64] ;  /* 0x0000000402057981 */ /* 0x000ea4000c1e1900 */
[----:B--2---:R-:W-:-:S05]  /*0e50*/  FADD R5, R5, R6 ;  /* 0x0000000605057221 */ /* 0x004fca0000000000 */
[----:B------:R-:W-:Y:S01]  /*0e60*/  STG.E desc[UR4][R2.64], R5 ;  /* 0x0000000502007986 */ /* 0x000fe2000c101904 */
[----:B------:R-:W-:Y:S05]  /*0e70*/  EXIT ;  /* 0x000000000000794d */ /* 0x000fea0003800000 */
.L_x_22:
        /* <DEDUP_REMOVED lines=16> */
.L_x_24:


//--------------------- .nv.shared.reserved.0     --------------------------
	.section	.nv.shared.reserved.0,"aw",@nobits
	.weak		__nv_reservedSMEM_offset_0_alias
	.size		__nv_reservedSMEM_offset_0_alias, 0, 64
	.other		__nv_reservedSMEM_offset_0_alias,@"STO_CUDA_RESERVED_SHARED STV_DEFAULT"
__nv_reservedSMEM_offset_0_alias:
	.zero		0
	.zero		64


//--------------------- .nv.constant0._Z13spmvJDSKernelPfPiS0_S0_S0_S_S_i --------------------------
	.section	.nv.constant0._Z13spmvJDSKernelPfPiS0_S0_S0_S_S_i,"a",@progbits
	.sectionflags	@""
	.align	4
.nv.constant0._Z13spmvJDSKernelPfPiS0_S0_S0_S_S_i:
	.zero		956


//--------------------- .nv.constant0._Z13spmvCSRKernelPfPiS0_S_S_i --------------------------
	.section	.nv.constant0._Z13spmvCSRKernelPfPiS0_S_S_i,"a",@progbits
	.sectionflags	@""
	.align	4
.nv.constant0._Z13spmvCSRKernelPfPiS0_S_S_i:
	.zero		940


//--------------------- SYMBOLS --------------------------

	.type		.nv.reservedSmem.offset0,@object
	.size		.nv.reservedSmem.offset0,0x4
